def matmul_kernel(
    a_ptr,
    b_ptr,
    c_ptr,
    M,
    N,
    K,
    stride_am,
    stride_ak,
    stride_bk,
    stride_bn,
    stride_cm,
    stride_cn,
    BLOCK_M: tl.constexpr,
    BLOCK_N: tl.constexpr,
    BLOCK_K: tl.constexpr,
    GROUP_M: tl.constexpr,
):
    pid = tl.program_id(axis=0)
    num_pid_m = tl.cdiv(M, BLOCK_M)
    num_pid_n = tl.cdiv(N, BLOCK_N)
    num_pid_in_group = GROUP_M * num_pid_n
    group_id = pid // num_pid_in_group
    first_pid_m = group_id * GROUP_M
    group_size_m = min(num_pid_m - first_pid_m, GROUP_M)
    pid_m = first_pid_m + ((pid % num_pid_in_group) % group_size_m)
    pid_n = (pid % num_pid_in_group) // group_size_m

    offs_am = (pid_m * BLOCK_M + tl.arange(0, BLOCK_M)) % M
    offs_bn = (pid_n * BLOCK_N + tl.arange(0, BLOCK_N)) % N
    offs_k = tl.arange(0, BLOCK_K)
    a_ptrs = a_ptr + offs_am[:, None] * stride_am + offs_k[None, :] * stride_ak
    b_ptrs = b_ptr + offs_k[:, None] * stride_bk + offs_bn[None, :] * stride_bn

    acc = tl.zeros((BLOCK_M, BLOCK_N), dtype=tl.float32)
    for kk in range(0, tl.cdiv(K, BLOCK_K)):
        a = tl.load(a_ptrs, mask=offs_k[None, :] < K - kk * BLOCK_K, other=0.0)
        b = tl.load(b_ptrs, mask=offs_k[:, None] < K - kk * BLOCK_K, other=0.0)
        acc = tl.dot(a, b, acc)
        a_ptrs += BLOCK_K * stride_ak
        b_ptrs += BLOCK_K * stride_bk

    c = acc.to(c_ptr.dtype.element_ty)
    offs_cm = pid_m * BLOCK_M + tl.arange(0, BLOCK_M)
    offs_cn = pid_n * BLOCK_N + tl.arange(0, BLOCK_N)
    c_ptrs = c_ptr + offs_cm[:, None] * stride_cm + offs_cn[None, :] * stride_cn
    mask = (offs_cm[:, None] < M) & (offs_cn[None, :] < N)
    tl.store(c_ptrs, c, mask=mask)

# config = {"BLOCK_K": 32, "BLOCK_M": 256, "BLOCK_N": 16, "GROUP_M": 8, "arch": "sm_90", "dtype": "fp16", "num_ctas": 1, "num_stages": 2, "num_warps": 8}
# arch = sm_90


// ===== COMPILED SASS (sm_90a) =====

	.target	sm_90a

	.elftype	@"ET_EXEC"


//--------------------- .note.nv.tkinfo           --------------------------
	.section	.note.nv.tkinfo,"",@"SHT_NOTE"
	.sectionflags	@"SHF_NOTE_NV_TKINFO"
	.tkinfo
        /*0018*/ 	.word	0x00000002
        /*0030*/ 	.string	""
        /*0030*/ 	.string	"ptxas"
        /*0030*/ 	.string	"Cuda compilation tools, release 13.0, V13.0.88"
        /*0030*/ 	.string	"Build cuda_13.0.r13.0/compiler.36424714_0"
        /*0030*/ 	.string	"-v  -suppress-debug-info  -lineinfo  -arch sm_90a "



//--------------------- .note.nv.cuinfo           --------------------------
	.section	.note.nv.cuinfo,"",@"SHT_NOTE"
	.sectionflags	@"SHF_NOTE_NV_CUINFO"
        /*0018*/ 	.short	0x0002
        /*001a*/ 	.short	0x005a
        /*001c*/ 	.short	0x0082
	.zero		2


//--------------------- .nv.info                  --------------------------
	.section	.nv.info,"",@"SHT_CUDA_INFO"
	.align	4


	//----- nvinfo : EIATTR_REGCOUNT
	.align		4
        /*0000*/ 	.byte	0x04, 0x2f
        /*0002*/ 	.short	(.L_1 - .L_0)
	.align		4
.L_0:
        /*0004*/ 	.word	index@(matmul_kernel)
        /*0008*/ 	.word	0x00000050


	//----- nvinfo : EIATTR_FRAME_SIZE
	.align		4
.L_1:
        /*000c*/ 	.byte	0x04, 0x11
        /*000e*/ 	.short	(.L_3 - .L_2)
	.align		4
.L_2:
        /*0010*/ 	.word	index@(matmul_kernel)
        /*0014*/ 	.word	0x00000000


	//----- nvinfo : EIATTR_MIN_STACK_SIZE
	.align		4
.L_3:
        /*0018*/ 	.byte	0x04, 0x12
        /*001a*/ 	.short	(.L_5 - .L_4)
	.align		4
.L_4:
        /*001c*/ 	.word	index@(matmul_kernel)
        /*0020*/ 	.word	0x00000000
.L_5:


//--------------------- .nv.compat                --------------------------
	.section	.nv.compat,"",@"SHT_CUDA_COMPAT_INFO"
	.align	4
        /*0000*/ 	.byte	0x02, 0x09, 0x01, 0x00, 0x02, 0x02, 0x04, 0x00, 0x02, 0x05, 0x05, 0x00, 0x03, 0x07, 0x01, 0x01
        /*0010*/ 	.byte	0x02, 0x03, 0x00, 0x00, 0x02, 0x06, 0x01, 0x00, 0x04, 0x0b, 0x08, 0x00, 0x00, 0x00, 0x00, 0x00
        /*0020*/ 	.byte	0x00, 0x00, 0x00, 0x00


//--------------------- .nv.info.matmul_kernel    --------------------------
	.section	.nv.info.matmul_kernel,"",@"SHT_CUDA_INFO"
	.sectionflags	@""
	.align	4


	//----- nvinfo : EIATTR_CUDA_API_VERSION
	.align		4
        /*0000*/ 	.byte	0x04, 0x37
        /*0002*/ 	.short	(.L_7 - .L_6)
.L_6:
        /*0004*/ 	.word	0x00000082


	//----- nvinfo : EIATTR_KPARAM_INFO
	.align		4
.L_7:
        /*0008*/ 	.byte	0x04, 0x17
        /*000a*/ 	.short	(.L_9 - .L_8)
.L_8:
        /*000c*/ 	.word	0x00000000
        /*0010*/ 	.short	0x000d
        /*0012*/ 	.short	0x0048
        /*0014*/ 	.byte	0x00, 0xf4, 0x21, 0x00


	//----- nvinfo : EIATTR_KPARAM_INFO
	.align		4
.L_9:
        /*0018*/ 	.byte	0x04, 0x17
        /*001a*/ 	.short	(.L_11 - .L_10)
.L_10:
        /*001c*/ 	.word	0x00000000
        /*0020*/ 	.short	0x000c
        /*0022*/ 	.short	0x0040
        /*0024*/ 	.byte	0x00, 0xf4, 0x21, 0x00


	//----- nvinfo : EIATTR_KPARAM_INFO
	.align		4
.L_11:
        /*0028*/ 	.byte	0x04, 0x17
        /*002a*/ 	.short	(.L_13 - .L_12)
.L_12:
        /*002c*/ 	.word	0x00000000
        /*0030*/ 	.short	0x000b
        /*0032*/ 	.short	0x0038
        /*0034*/ 	.byte	0x00, 0xf0, 0x11, 0x00


	//----- nvinfo : EIATTR_KPARAM_INFO
	.align		4
.L_13:
        /*0038*/ 	.byte	0x04, 0x17
        /*003a*/ 	.short	(.L_15 - .L_14)
.L_14:
        /*003c*/ 	.word	0x00000000
        /*0040*/ 	.short	0x000a
        /*0042*/ 	.short	0x0034
        /*0044*/ 	.byte	0x00, 0xf0, 0x11, 0x00


	//----- nvinfo : EIATTR_KPARAM_INFO
	.align		4
.L_15:
        /*0048*/ 	.byte	0x04, 0x17
        /*004a*/ 	.short	(.L_17 - .L_16)
.L_16:
        /*004c*/ 	.word	0x00000000
        /*0050*/ 	.short	0x0009
        /*0052*/ 	.short	0x0030
        /*0054*/ 	.byte	0x00, 0xf0, 0x11, 0x00


	//----- nvinfo : EIATTR_KPARAM_INFO
	.align		4
.L_17:
        /*0058*/ 	.byte	0x04, 0x17
        /*005a*/ 	.short	(.L_19 - .L_18)
.L_18:
        /*005c*/ 	.word	0x00000000
        /*0060*/ 	.short	0x0008
        /*0062*/ 	.short	0x002c
        /*0064*/ 	.byte	0x00, 0xf0, 0x11, 0x00


	//----- nvinfo : EIATTR_KPARAM_INFO
	.align		4
.L_19:
        /*0068*/ 	.byte	0x04, 0x17
        /*006a*/ 	.short	(.L_21 - .L_20)
.L_20:
        /*006c*/ 	.word	0x00000000
        /*0070*/ 	.short	0x0007
        /*0072*/ 	.short	0x0028
        /*0074*/ 	.byte	0x00, 0xf0, 0x11, 0x00


	//----- nvinfo : EIATTR_KPARAM_INFO
	.align		4
.L_21:
        /*0078*/ 	.byte	0x04, 0x17
        /*007a*/ 	.short	(.L_23 - .L_22)
.L_22:
        /*007c*/ 	.word	0x00000000
        /*0080*/ 	.short	0x0006
        /*0082*/ 	.short	0x0024
        /*0084*/ 	.byte	0x00, 0xf0, 0x11, 0x00


	//----- nvinfo : EIATTR_KPARAM_INFO
	.align		4
.L_23:
        /*0088*/ 	.byte	0x04, 0x17
        /*008a*/ 	.short	(.L_25 - .L_24)
.L_24:
        /*008c*/ 	.word	0x00000000
        /*0090*/ 	.short	0x0005
        /*0092*/ 	.short	0x0020
        /*0094*/ 	.byte	0x00, 0xf0, 0x11, 0x00


	//----- nvinfo : EIATTR_KPARAM_INFO
	.align		4
.L_25:
        /*0098*/ 	.byte	0x04, 0x17
        /*009a*/ 	.short	(.L_27 - .L_26)
.L_26:
        /*009c*/ 	.word	0x00000000
        /*00a0*/ 	.short	0x0004
        /*00a2*/ 	.short	0x001c
        /*00a4*/ 	.byte	0x00, 0xf0, 0x11, 0x00


	//----- nvinfo : EIATTR_KPARAM_INFO
	.align		4
.L_27:
        /*00a8*/ 	.byte	0x04, 0x17
        /*00aa*/ 	.short	(.L_29 - .L_28)
.L_28:
        /*00ac*/ 	.word	0x00000000
        /*00b0*/ 	.short	0x0003
        /*00b2*/ 	.short	0x0018
        /*00b4*/ 	.byte	0x00, 0xf0, 0x11, 0x00


	//----- nvinfo : EIATTR_KPARAM_INFO
	.align		4
.L_29:
        /*00b8*/ 	.byte	0x04, 0x17
        /*00ba*/ 	.short	(.L_31 - .L_30)
.L_30:
        /*00bc*/ 	.word	0x00000000
        /*00c0*/ 	.short	0x0002
        /*00c2*/ 	.short	0x0010
        /*00c4*/ 	.byte	0x00, 0xf4, 0x21, 0x00


	//----- nvinfo : EIATTR_KPARAM_INFO
	.align		4
.L_31:
        /*00c8*/ 	.byte	0x04, 0x17
        /*00ca*/ 	.short	(.L_33 - .L_32)
.L_32:
        /*00cc*/ 	.word	0x00000000
        /*00d0*/ 	.short	0x0001
        /*00d2*/ 	.short	0x0008
        /*00d4*/ 	.byte	0x00, 0xf4, 0x21, 0x00


	//----- nvinfo : EIATTR_KPARAM_INFO
	.align		4
.L_33:
        /*00d8*/ 	.byte	0x04, 0x17
        /*00da*/ 	.short	(.L_35 - .L_34)
.L_34:
        /*00dc*/ 	.word	0x00000000
        /*00e0*/ 	.short	0x0000
        /*00e2*/ 	.short	0x0000
        /*00e4*/ 	.byte	0x00, 0xf4, 0x21, 0x00


	//----- nvinfo : EIATTR_SPARSE_MMA_MASK
	.align		4
.L_35:
        /*00e8*/ 	.byte	0x03, 0x50
        /*00ea*/ 	.short	0x0000


	//----- nvinfo : EIATTR_MAXREG_COUNT
	.align		4
        /*00ec*/ 	.byte	0x03, 0x1b
        /*00ee*/ 	.short	0x00ff


	//----- nvinfo : EIATTR_NUM_BARRIERS
	.align		4
        /*00f0*/ 	.byte	0x02, 0x4c
        /*00f2*/ 	.byte	0x01
	.zero		1


	//----- nvinfo : EIATTR_MERCURY_ISA_VERSION
	.align		4
        /*00f4*/ 	.byte	0x03, 0x5f
        /*00f6*/ 	.short	0x0101


	//----- nvinfo : EIATTR_EXIT_INSTR_OFFSETS
	.align		4
        /*00f8*/ 	.byte	0x04, 0x1c
        /*00fa*/ 	.short	(.L_37 - .L_36)


	//   ....[0]....
.L_36:
        /*00fc*/ 	.word	0x00002520


	//   ....[1]....
        /*0100*/ 	.word	0x00002550


	//----- nvinfo : EIATTR_REQNTID
	.align		4
.L_37:
        /*0104*/ 	.byte	0x04, 0x10
        /*0106*/ 	.short	(.L_39 - .L_38)
.L_38:
        /*0108*/ 	.word	0x00000100
        /*010c*/ 	.word	0x00000001
        /*0110*/ 	.word	0x00000001


	//----- nvinfo : EIATTR_CBANK_PARAM_SIZE
	.align		4
.L_39:
        /*0114*/ 	.byte	0x03, 0x19
        /*0116*/ 	.short	0x0050


	//----- nvinfo : EIATTR_PARAM_CBANK
	.align		4
        /*0118*/ 	.byte	0x04, 0x0a
        /*011a*/ 	.short	(.L_41 - .L_40)
	.align		4
.L_40:
        /*011c*/ 	.word	index@(.nv.constant0.matmul_kernel)
        /*0120*/ 	.short	0x0210
        /*0122*/ 	.short	0x0050


	//----- nvinfo : EIATTR_SW_WAR
	.align		4
.L_41:
        /*0124*/ 	.byte	0x04, 0x36
        /*0126*/ 	.short	(.L_43 - .L_42)
.L_42:
        /*0128*/ 	.word	0x00000008
.L_43:


//--------------------- .nv.callgraph             --------------------------
	.section	.nv.callgraph,"",@"SHT_CUDA_CALLGRAPH"
	.align	4
	.sectionentsize	8
	.align		4
        /*0000*/ 	.word	0x00000000
	.align		4
        /*0004*/ 	.word	0xffffffff
	.align		4
        /*0008*/ 	.word	0x00000000
	.align		4
        /*000c*/ 	.word	0xfffffffe
	.align		4
        /*0010*/ 	.word	0x00000000
	.align		4
        /*0014*/ 	.word	0xfffffffd
	.align		4
        /*0018*/ 	.word	0x00000000
	.align		4
        /*001c*/ 	.word	0xfffffffc


//--------------------- .text.matmul_kernel       --------------------------
	.section	.text.matmul_kernel,"ax",@progbits
	.align	128
        .global         matmul_kernel
        .type           matmul_kernel,@function
        .size           matmul_kernel,(.L_x_3 - matmul_kernel)
        .other          matmul_kernel,@"STO_CUDA_ENTRY STV_DEFAULT"
matmul_kernel:
.text.matmul_kernel:
[----:B------:R-:W-:Y:S08]  /*0000*/  LDC R1, c[0x0][0x28] ;  /* 0x00000a00ff017b82 */ /* 0x000ff00000000800 */
[----:B------:R-:W0:Y:S01]  /*0010*/  LDC.64 R8, c[0x0][0x228] ;  /* 0x00008a00ff087b82 */ /* 0x000e220000000a00 */
[----:B------:R-:W1:Y:S01]  /*0020*/  S2R R5, SR_CTAID.X ;  /* 0x0000000000057919 */ /* 0x000e620000002500 */
[----:B------:R-:W-:Y:S01]  /*0030*/  ULDC UR4, c[0x0][0x230] ;  /* 0x00008c0000047ab9 */ /* 0x000fe20000000800 */
[----:B------:R-:W-:Y:S01]  /*0040*/  UMOV UR12, 0x400 ;  /* 0x00000400000c7882 */ /* 0x000fe20000000000 */
[----:B------:R-:W-:Y:S01]  /*0050*/  UIADD3 UR4, UR4, 0x1f, URZ ;  /* 0x0000001f04047890 */ /* 0x000fe2000fffe03f */
[----:B------:R-:W-:Y:S01]  /*0060*/  CS2R R24, SRZ ;  /* 0x0000000000187805 */ /* 0x000fe2000001ff00 */
[----:B------:R-:W-:Y:S01]  /*0070*/  ULDC.64 UR16, c[0x0][0x208] ;  /* 0x0000820000107ab9 */ /* 0x000fe20000000a00 */
[----:B------:R-:W-:Y:S01]  /*0080*/  CS2R R26, SRZ ;  /* 0x00000000001a7805 */ /* 0x000fe2000001ff00 */
[----:B------:R-:W2:Y:S01]  /*0090*/  S2UR UR5, SR_CgaCtaId ;  /* 0x00000000000579c3 */ /* 0x000ea20000008800 */
[----:B------:R-:W-:Y:S01]  /*00a0*/  UISETP.GE.AND UP0, UPT, UR4, 0x20, UPT ;  /* 0x000000200400788c */ /* 0x000fe2000bf06270 */
[----:B------:R-:W-:-:S02]  /*00b0*/  CS2R R28, SRZ ;  /* 0x00000000001c7805 */ /* 0x000fc4000001ff00 */
[----:B------:R-:W-:Y:S01]  /*00c0*/  CS2R R30, SRZ ;  /* 0x00000000001e7805 */ /* 0x000fe2000001ff00 */
[----:B0-----:R-:W-:-:S05]  /*00d0*/  VIADD R0, R9, 0xf ;  /* 0x0000000f09007836 */ /* 0x001fca0000000000 */
[----:B------:R-:W-:Y:S01]  /*00e0*/  SHF.R.S32.HI R3, RZ, 0x1f, R0 ;  /* 0x0000001fff037819 */ /* 0x000fe20000011400 */
[----:B--2---:R-:W-:-:S03]  /*00f0*/  ULEA UR12, UR5, UR12, 0x18 ;  /* 0x0000000c050c7291 */ /* 0x004fc6000f8ec03f */
[----:B------:R-:W-:Y:S02]  /*0100*/  LEA.HI R3, R3, R0, RZ, 0x4 ;  /* 0x0000000003037211 */ /* 0x000fe400078f20ff */
[----:B-1----:R-:W-:Y:S02]  /*0110*/  IABS R10, R5 ;  /* 0x00000005000a7213 */ /* 0x002fe40000000000 */
[----:B------:R-:W-:-:S05]  /*0120*/  SHF.R.S32.HI R3, RZ, 0x4, R3 ;  /* 0x00000004ff037819 */ /* 0x000fca0000011403 */
[----:B------:R-:W-:-:S05]  /*0130*/  IMAD.SHL.U32 R4, R3, 0x8, RZ ;  /* 0x0000000803047824 */ /* 0x000fca00078e00ff */
[-C--:B------:R-:W-:Y:S02]  /*0140*/  IABS R7, R4.reuse ;  /* 0x0000000400077213 */ /* 0x080fe40000000000 */
[----:B------:R-:W-:Y:S02]  /*0150*/  IABS R12, R4 ;  /* 0x00000004000c7213 */ /* 0x000fe40000000000 */
[----:B------:R-:W0:Y:S08]  /*0160*/  I2F.RP R0, R7 ;  /* 0x0000000700007306 */ /* 0x000e300000209400 */
[----:B0-----:R-:W0:Y:S02]  /*0170*/  MUFU.RCP R0, R0 ;  /* 0x0000000000007308 */ /* 0x001e240000001000 */
[----:B0-----:R-:W-:-:S02]  /*0180*/  VIADD R2, R0, 0xffffffe ;  /* 0x0ffffffe00027836 */ /* 0x001fc40000000000 */
[----:B------:R-:W-:-:S04]  /*0190*/  IMAD.MOV R0, RZ, RZ, -R12 ;  /* 0x000000ffff007224 */ /* 0x000fc800078e0a0c */
[----:B------:R0:W1:Y:S02]  /*01a0*/  F2I.FTZ.U32.TRUNC.NTZ R3, R2 ;  /* 0x0000000200037305 */ /* 0x000064000021f000 */
[----:B0-----:R-:W-:Y:S02]  /*01b0*/  IMAD.MOV.U32 R2, RZ, RZ, RZ ;  /* 0x000000ffff027224 */ /* 0x001fe400078e00ff */
[----:B-1----:R-:W-:-:S04]  /*01c0*/  IMAD.MOV R6, RZ, RZ, -R3 ;  /* 0x000000ffff067224 */ /* 0x002fc800078e0a03 */
[----:B------:R-:W-:Y:S02]  /*01d0*/  IMAD R11, R6, R7, RZ ;  /* 0x00000007060b7224 */ /* 0x000fe400078e02ff */
[----:B------:R-:W-:Y:S02]  /*01e0*/  IMAD.MOV.U32 R6, RZ, RZ, R10 ;  /* 0x000000ffff067224 */ /* 0x000fe400078e000a */
[----:B------:R-:W-:-:S06]  /*01f0*/  IMAD.HI.U32 R3, R3, R11, R2 ;  /* 0x0000000b03037227 */ /* 0x000fcc00078e0002 */
[----:B------:R-:W-:-:S04]  /*0200*/  IMAD.HI.U32 R3, R3, R6, RZ ;  /* 0x0000000603037227 */ /* 0x000fc800078e00ff */
[----:B------:R-:W-:-:S05]  /*0210*/  IMAD R0, R3, R0, R6 ;  /* 0x0000000003007224 */ /* 0x000fca00078e0206 */
[----:B------:R-:W-:-:S13]  /*0220*/  ISETP.GT.U32.AND P1, PT, R7, R0, PT ;  /* 0x000000000700720c */ /* 0x000fda0003f24070 */
[----:B------:R-:W-:Y:S02]  /*0230*/  @!P1 IMAD.IADD R0, R0, 0x1, -R7 ;  /* 0x0000000100009824 */ /* 0x000fe400078e0a07 */
[----:B------:R-:W-:Y:S01]  /*0240*/  @!P1 VIADD R3, R3, 0x1 ;  /* 0x0000000103039836 */ /* 0x000fe20000000000 */
[----:B------:R-:W-:Y:S02]  /*0250*/  ISETP.NE.AND P1, PT, R4, RZ, PT ;  /* 0x000000ff0400720c */ /* 0x000fe40003f25270 */
[----:B------:R-:W-:Y:S02]  /*0260*/  ISETP.GE.U32.AND P0, PT, R0, R7, PT ;  /* 0x000000070000720c */ /* 0x000fe40003f06070 */
[----:B------:R-:W-:-:S04]  /*0270*/  LOP3.LUT R0, R5, R4, RZ, 0x3c, !PT ;  /* 0x0000000405007212 */ /* 0x000fc800078e3cff */
[----:B------:R-:W-:Y:S01]  /*0280*/  ISETP.GE.AND P2, PT, R0, RZ, PT ;  /* 0x000000ff0000720c */ /* 0x000fe20003f46270 */
[----:B------:R-:W-:-:S06]  /*0290*/  VIADD R0, R8, 0xff ;  /* 0x000000ff08007836 */ /* 0x000fcc0000000000 */
[----:B------:R-:W-:-:S04]  /*02a0*/  @P0 VIADD R3, R3, 0x1 ;  /* 0x0000000103030836 */ /* 0x000fc80000000000 */
[----:B------:R-:W-:Y:S01]  /*02b0*/  IMAD.MOV.U32 R2, RZ, RZ, R3 ;  /* 0x000000ffff027224 */ /* 0x000fe200078e0003 */
[----:B------:R-:W-:-:S03]  /*02c0*/  SHF.R.S32.HI R3, RZ, 0x1f, R0 ;  /* 0x0000001fff037819 */ /* 0x000fc60000011400 */
[----:B------:R-:W-:Y:S01]  /*02d0*/  @!P2 IMAD.MOV R2, RZ, RZ, -R2 ;  /* 0x000000ffff02a224 */ /* 0x000fe200078e0a02 */
[----:B------:R-:W-:Y:S02]  /*02e0*/  @!P1 LOP3.LUT R2, RZ, R4, RZ, 0x33, !PT ;  /* 0x00000004ff029212 */ /* 0x000fe400078e33ff */
[----:B------:R-:W-:-:S03]  /*02f0*/  LEA.HI R3, R3, R0, RZ, 0x8 ;  /* 0x0000000003037211 */ /* 0x000fc600078f40ff */
[----:B------:R-:W-:Y:S02]  /*0300*/  IMAD.SHL.U32 R10, R2, 0x8, RZ ;  /* 0x00000008020a7824 */ /* 0x000fe400078e00ff */
[----:B------:R-:W-:-:S03]  /*0310*/  IMAD.MOV R2, RZ, RZ, -R2 ;  /* 0x000000ffff027224 */ /* 0x000fc600078e0a02 */
[----:B------:R-:W-:Y:S01]  /*0320*/  LEA.HI.SX32 R3, R3, -R10, 0x18 ;  /* 0x8000000a03037211 */ /* 0x000fe200078fc2ff */
[----:B------:R-:W-:-:S03]  /*0330*/  IMAD R4, R4, R2, R5 ;  /* 0x0000000204047224 */ /* 0x000fc600078e0205 */
[----:B------:R-:W-:Y:S02]  /*0340*/  VIMNMX R13, R3, 0x8, PT ;  /* 0x00000008030d7848 */ /* 0x000fe40003fe0100 */
[----:B------:R-:W-:Y:S02]  /*0350*/  IABS R11, R4 ;  /* 0x00000004000b7213 */ /* 0x000fe40000000000 */
[----:B------:R-:W-:-:S04]  /*0360*/  IABS R7, R13 ;  /* 0x0000000d00077213 */ /* 0x000fc80000000000 */
[----:B------:R-:W0:Y:S08]  /*0370*/  I2F.RP R0, R7 ;  /* 0x0000000700007306 */ /* 0x000e300000209400 */
[----:B0-----:R-:W0:Y:S02]  /*0380*/  MUFU.RCP R0, R0 ;  /* 0x0000000000007308 */ /* 0x001e240000001000 */
[----:B0-----:R-:W-:-:S06]  /*0390*/  VIADD R3, R0, 0xffffffe ;  /* 0x0ffffffe00037836 */ /* 0x001fcc0000000000 */
[----:B------:R-:W0:Y:S02]  /*03a0*/  F2I.FTZ.U32.TRUNC.NTZ R3, R3 ;  /* 0x0000000300037305 */ /* 0x000e24000021f000 */
[----:B0-----:R-:W-:-:S04]  /*03b0*/  IMAD.MOV R6, RZ, RZ, -R3 ;  /* 0x000000ffff067224 */ /* 0x001fc800078e0a03 */
[----:B------:R-:W-:Y:S01]  /*03c0*/  IMAD.MOV.U32 R2, RZ, RZ, R6 ;  /* 0x000000ffff027224 */ /* 0x000fe200078e0006 */
[----:B------:R-:W-:-:S03]  /*03d0*/  IABS R6, R13 ;  /* 0x0000000d00067213 */ /* 0x000fc60000000000 */
[----:B------:R-:W-:Y:S02]  /*03e0*/  IMAD R5, R2, R7, RZ ;  /* 0x0000000702057224 */ /* 0x000fe400078e02ff */
[----:B------:R-:W-:Y:S02]  /*03f0*/  IMAD.MOV.U32 R2, RZ, RZ, RZ ;  /* 0x000000ffff027224 */ /* 0x000fe400078e00ff */
[----:B------:R-:W-:Y:S02]  /*0400*/  IMAD.MOV R0, RZ, RZ, -R6 ;  /* 0x000000ffff007224 */ /* 0x000fe400078e0a06 */
[----:B------:R-:W-:Y:S01]  /*0410*/  IMAD.HI.U32 R2, R3, R5, R2 ;  /* 0x0000000503027227 */ /* 0x000fe200078e0002 */
[----:B------:R-:W0:Y:S05]  /*0420*/  S2R R6, SR_TID.X ;  /* 0x0000000000067919 */ /* 0x000e2a0000002100 */
[----:B------:R-:W-:-:S04]  /*0430*/  IMAD.HI.U32 R2, R2, R11, RZ ;  /* 0x0000000b02027227 */ /* 0x000fc800078e00ff */
[----:B------:R-:W-:-:S05]  /*0440*/  IMAD R0, R2, R0, R11 ;  /* 0x0000000002007224 */ /* 0x000fca00078e020b */
[----:B------:R-:W-:-:S13]  /*0450*/  ISETP.GT.U32.AND P1, PT, R7, R0, PT ;  /* 0x000000000700720c */ /* 0x000fda0003f24070 */
[----:B------:R-:W-:Y:S02]  /*0460*/  @!P1 IMAD.IADD R0, R0, 0x1, -R7 ;  /* 0x0000000100009824 */ /* 0x000fe400078e0a07 */
[----:B------:R-:W-:Y:S01]  /*0470*/  @!P1 VIADD R2, R2, 0x1 ;  /* 0x0000000102029836 */ /* 0x000fe20000000000 */
[----:B------:R-:W-:Y:S02]  /*0480*/  ISETP.NE.AND P1, PT, R13, RZ, PT ;  /* 0x000000ff0d00720c */ /* 0x000fe40003f25270 */
[----:B------:R-:W-:Y:S02]  /*0490*/  ISETP.GE.U32.AND P0, PT, R0, R7, PT ;  /* 0x000000070000720c */ /* 0x000fe40003f06070 */
[----:B------:R-:W-:Y:S02]  /*04a0*/  LOP3.LUT R0, R4, R13, RZ, 0x3c, !PT ;  /* 0x0000000d04007212 */ /* 0x000fe400078e3cff */
[----:B0-----:R-:W-:Y:S02]  /*04b0*/  LOP3.LUT R7, R6, 0xff, RZ, 0xc0, !PT ;  /* 0x000000ff06077812 */ /* 0x001fe400078ec0ff */
[----:B------:R-:W-:-:S07]  /*04c0*/  ISETP.GE.AND P2, PT, R0, RZ, PT ;  /* 0x000000ff0000720c */ /* 0x000fce0003f46270 */
[----:B------:R-:W-:Y:S01]  /*04d0*/  @P0 VIADD R2, R2, 0x1 ;  /* 0x0000000102020836 */ /* 0x000fe20000000000 */
[----:B------:R-:W-:-:S05]  /*04e0*/  PLOP3.LUT P0, PT, PT, PT, UP0, 0x80, 0x0 ;  /* 0x000000000000781c */ /* 0x000fca0003f0f008 */
[----:B------:R-:W-:Y:S01]  /*04f0*/  @!P2 IMAD.MOV R2, RZ, RZ, -R2 ;  /* 0x000000ffff02a224 */ /* 0x000fe200078e0a02 */
[----:B------:R-:W-:-:S05]  /*0500*/  @!P1 LOP3.LUT R2, RZ, R13, RZ, 0x33, !PT ;  /* 0x0000000dff029212 */ /* 0x000fca00078e33ff */
[----:B------:R-:W-:Y:S02]  /*0510*/  IMAD.MOV R0, RZ, RZ, -R2 ;  /* 0x000000ffff007224 */ /* 0x000fe400078e0a02 */
[----:B------:R-:W-:Y:S02]  /*0520*/  IMAD.SHL.U32 R5, R2, 0x10, RZ ;  /* 0x0000001002057824 */ /* 0x000fe400078e00ff */
[----:B------:R-:W-:-:S04]  /*0530*/  IMAD R0, R13, R0, R4 ;  /* 0x000000000d007224 */ /* 0x000fc800078e0204 */
[----:B------:R-:W-:Y:S01]  /*0540*/  IMAD.IADD R0, R10, 0x1, R0 ;  /* 0x000000010a007824 */ /* 0x000fe200078e0200 */
[----:B------:R-:W-:-:S03]  /*0550*/  LOP3.LUT R10, R6, 0xe0, RZ, 0xc0, !PT ;  /* 0x000000e0060a7812 */ /* 0x000fc600078ec0ff */
[----:B------:R-:W-:Y:S01]  /*0560*/  IMAD R4, R0, 0x100, R7 ;  /* 0x0000010000047824 */ /* 0x000fe200078e0207 */
[----:B------:R-:W-:Y:S06]  /*0570*/  @!P0 BRA `(.L_x_0) ;  /* 0x0000001400f08947 */ /* 0x000fec0003800000 */
[----:B------:R-:W-:Y:S01]  /*0580*/  IABS R17, R8 ;  /* 0x0000000800117213 */ /* 0x000fe20000000000 */
[----:B------:R-:W-:Y:S01]  /*0590*/  IMAD.SHL.U32 R7, R7, 0x2, RZ ;  /* 0x0000000207077824 */ /* 0x000fe200078e00ff */
[----:B------:R-:W-:Y:S01]  /*05a0*/  IABS R13, R9 ;  /* 0x00000009000d7213 */ /* 0x000fe20000000000 */
[----:B------:R-:W-:Y:S01]  /*05b0*/  ULDC UR14, c[0x0][0x234] ;  /* 0x00008d00000e7ab9 */ /* 0x000fe20000000800 */
[----:B------:R-:W0:Y:S01]  /*05c0*/  I2F.RP R11, R17 ;  /* 0x00000011000b7306 */ /* 0x000e220000209400 */
[----:B------:R-:W-:Y:S01]  /*05d0*/  IABS R14, R4 ;  /* 0x00000004000e7213 */ /* 0x000fe20000000000 */
[----:B------:R-:W-:Y:S01]  /*05e0*/  UIADD3 UR8, UR12, 0x4000, URZ ;  /* 0x000040000c087890 */ /* 0x000fe2000fffe03f */
[----:B------:R-:W-:Y:S01]  /*05f0*/  LEA.HI R16, R10, R5, RZ, 0x1b ;  /* 0x000000050a107211 */ /* 0x000fe200078fd8ff */
[----:B------:R-:W-:Y:S01]  /*0600*/  USHF.R.S32.HI UR5, URZ, 0x1f, UR4 ;  /* 0x0000001f3f057899 */ /* 0x000fe20008011404 */
[----:B------:R-:W-:Y:S01]  /*0610*/  ISETP.GE.AND P3, PT, R4, RZ, PT ;  /* 0x000000ff0400720c */ /* 0x000fe20003f66270 */
[----:B------:R-:W-:Y:S01]  /*0620*/  ULDC UR9, c[0x0][0x23c] ;  /* 0x00008f0000097ab9 */ /* 0x000fe20000000800 */
[----:B------:R-:W-:Y:S01]  /*0630*/  ISETP.GE.AND P1, PT, R16, RZ, PT ;  /* 0x000000ff1000720c */ /* 0x000fe20003f26270 */
[----:B------:R-:W1:Y:S01]  /*0640*/  I2F.RP R0, R13 ;  /* 0x0000000d00007306 */ /* 0x000e620000209400 */
[----:B------:R-:W-:Y:S01]  /*0650*/  LOP3.LUT R65, R6, 0x1f, RZ, 0xc0, !PT ;  /* 0x0000001f06417812 */ /* 0x000fe200078ec0ff */
[----:B------:R-:W-:Y:S01]  /*0660*/  USHF.R.U32.HI UR8, URZ, 0x4, UR8 ;  /* 0x000000043f087899 */ /* 0x000fe20008011608 */
[----:B------:R-:W-:Y:S01]  /*0670*/  CS2R R32, SRZ ;  /* 0x0000000000207805 */ /* 0x000fe2000001ff00 */
[----:B------:R-:W-:Y:S01]  /*0680*/  ULDC.64 UR10, c[0x0][0x210] ;  /* 0x00008400000a7ab9 */ /* 0x000fe20000000a00 */
[----:B------:R-:W-:Y:S01]  /*0690*/  ULEA.HI UR5, UR5, UR4, URZ, 0x5 ;  /* 0x0000000405057291 */ /* 0x000fe2000f8f283f */
[----:B------:R-:W-:Y:S01]  /*06a0*/  CS2R R34, SRZ ;  /* 0x0000000000227805 */ /* 0x000fe2000001ff00 */
[----:B------:R-:W-:Y:S01]  /*06b0*/  ULDC.64 UR18, c[0x0][0x218] ;  /* 0x0000860000127ab9 */ /* 0x000fe20000000a00 */
[----:B0-----:R-:W0:Y:S01]  /*06c0*/  MUFU.RCP R11, R11 ;  /* 0x0000000b000b7308 */ /* 0x001e220000001000 */
[----:B------:R-:W-:Y:S01]  /*06d0*/  USGXT.U32 UR4, UR8, 0xe ;  /* 0x0000000e0804789a */ /* 0x000fe20008000000 */
[----:B------:R-:W-:Y:S01]  /*06e0*/  CS2R R36, SRZ ;  /* 0x0000000000247805 */ /* 0x000fe2000001ff00 */
[----:B------:R-:W-:Y:S01]  /*06f0*/  ULDC UR50, c[0x0][0x230] ;  /* 0x00008c0000327ab9 */ /* 0x000fe20000000800 */
[----:B------:R-:W-:Y:S01]  /*0700*/  ULDC UR49, c[0x0][0x240] ;  /* 0x0000900000317ab9 */ /* 0x000fe20000000800 */
[----:B------:R-:W-:Y:S01]  /*0710*/  ULDC UR13, c[0x0][0x238] ;  /* 0x00008e00000d7ab9 */ /* 0x000fe20000000800 */
[----:B------:R-:W-:-:S02]  /*0720*/  CS2R R38, SRZ ;  /* 0x0000000000267805 */ /* 0x000fc4000001ff00 */
[----:B------:R-:W-:Y:S01]  /*0730*/  CS2R R24, SRZ ;  /* 0x0000000000187805 */ /* 0x000fe2000001ff00 */
[----:B-1----:R-:W1:Y:S01]  /*0740*/  MUFU.RCP R0, R0 ;  /* 0x0000000000007308 */ /* 0x002e620000001000 */
[----:B------:R-:W-:Y:S02]  /*0750*/  CS2R R26, SRZ ;  /* 0x00000000001a7805 */ /* 0x000fe4000001ff00 */
[----:B------:R-:W-:Y:S02]  /*0760*/  CS2R R28, SRZ ;  /* 0x00000000001c7805 */ /* 0x000fe4000001ff00 */
[----:B------:R-:W-:Y:S01]  /*0770*/  CS2R R30, SRZ ;  /* 0x00000000001e7805 */ /* 0x000fe2000001ff00 */
[----:B------:R-:W-:Y:S01]  /*0780*/  IMAD.U32 R68, RZ, RZ, UR50 ;  /* 0x00000032ff447e24 */ /* 0x000fe2000f8e00ff */
[----:B------:R-:W-:Y:S01]  /*0790*/  UMOV UR6, 0xfffffffe ;  /* 0xfffffffe00067882 */ /* 0x000fe20000000000 */
[----:B------:R-:W-:Y:S01]  /*07a0*/  UMOV UR7, 0x7fffffdf ;  /* 0x7fffffdf00077882 */ /* 0x000fe20000000000 */
[----:B------:R-:W-:Y:S01]  /*07b0*/  USHF.L.U32 UR47, UR13, 0x5, URZ ;  /* 0x000000050d2f7899 */ /* 0x000fe2000800063f */
[----:B0-----:R-:W-:Y:S01]  /*07c0*/  VIADD R12, R11, 0xffffffe ;  /* 0x0ffffffe0b0c7836 */ /* 0x001fe20000000000 */
[----:B------:R-:W-:-:S02]  /*07d0*/  UIMAD UR46, UR13, 0x1f, URZ ;  /* 0x0000001f0d2e78a4 */ /* 0x000fc4000f8e023f */
[----:B------:R-:W-:Y:S01]  /*07e0*/  UIMAD UR45, UR13, 0x1e, URZ ;  /* 0x0000001e0d2d78a4 */ /* 0x000fe2000f8e023f */
[----:B------:R-:W0:Y:S01]  /*07f0*/  F2I.FTZ.U32.TRUNC.NTZ R3, R12 ;  /* 0x0000000c00037305 */ /* 0x000e22000021f000 */
[----:B------:R-:W-:Y:S02]  /*0800*/  UIMAD UR44, UR13, 0x1d, URZ ;  /* 0x0000001d0d2c78a4 */ /* 0x000fe4000f8e023f */
[----:B------:R-:W-:Y:S01]  /*0810*/  UIMAD UR43, UR13, 0x1c, URZ ;  /* 0x0000001c0d2b78a4 */ /* 0x000fe2000f8e023f */
[----:B-1----:R-:W-:Y:S01]  /*0820*/  VIADD R11, R0, 0xffffffe ;  /* 0x0ffffffe000b7836 */ /* 0x002fe20000000000 */
[----:B------:R-:W-:Y:S01]  /*0830*/  UIMAD UR42, UR13, 0x1b, URZ ;  /* 0x0000001b0d2a78a4 */ /* 0x000fe2000f8e023f */
[----:B------:R-:W-:Y:S01]  /*0840*/  VIADD R0, R16, 0x8 ;  /* 0x0000000810007836 */ /* 0x000fe20000000000 */
[----:B------:R-:W-:Y:S02]  /*0850*/  UIMAD UR41, UR13, 0x1a, URZ ;  /* 0x0000001a0d2978a4 */ /* 0x000fe4000f8e023f */
[----:B------:R-:W-:-:S02]  /*0860*/  UIMAD UR40, UR13, 0x19, URZ ;  /* 0x000000190d2878a4 */ /* 0x000fc4000f8e023f */
[----:B------:R-:W-:Y:S01]  /*0870*/  IABS R10, R0 ;  /* 0x00000000000a7213 */ /* 0x000fe20000000000 */
[----:B------:R-:W-:Y:S02]  /*0880*/  UIMAD UR39, UR13, 0x18, URZ ;  /* 0x000000180d2778a4 */ /* 0x000fe4000f8e023f */
[----:B------:R-:W-:Y:S01]  /*0890*/  UIMAD UR38, UR13, 0x17, URZ ;  /* 0x000000170d2678a4 */ /* 0x000fe2000f8e023f */
[----:B0-----:R-:W-:Y:S01]  /*08a0*/  IMAD.MOV R2, RZ, RZ, -R3 ;  /* 0x000000ffff027224 */ /* 0x001fe200078e0a03 */
[----:B------:R-:W-:Y:S02]  /*08b0*/  UIMAD UR37, UR13, 0x16, URZ ;  /* 0x000000160d2578a4 */ /* 0x000fe4000f8e023f */
[----:B------:R-:W-:Y:S01]  /*08c0*/  UIMAD UR36, UR13, 0x15, URZ ;  /* 0x000000150d2478a4 */ /* 0x000fe2000f8e023f */
[----:B------:R-:W-:Y:S01]  /*08d0*/  IMAD R15, R2, R17, RZ ;  /* 0x00000011020f7224 */ /* 0x000fe200078e02ff */
[----:B------:R-:W-:Y:S01]  /*08e0*/  UIMAD UR35, UR13, 0x14, URZ ;  /* 0x000000140d2378a4 */ /* 0x000fe2000f8e023f */
[----:B------:R-:W-:Y:S01]  /*08f0*/  IMAD.MOV.U32 R2, RZ, RZ, RZ ;  /* 0x000000ffff027224 */ /* 0x000fe200078e00ff */
[----:B------:R-:W-:-:S02]  /*0900*/  UIMAD UR34, UR13, 0x13, URZ ;  /* 0x000000130d2278a4 */ /* 0x000fc4000f8e023f */
[----:B------:R-:W-:Y:S01]  /*0910*/  UIMAD UR33, UR13, 0x12, URZ ;  /* 0x000000120d2178a4 */ /* 0x000fe2000f8e023f */
[----:B------:R-:W-:Y:S01]  /*0920*/  IMAD.HI.U32 R2, R3, R15, R2 ;  /* 0x0000000f03027227 */ /* 0x000fe200078e0002 */
[----:B------:R-:W-:Y:S01]  /*0930*/  UIMAD UR32, UR13, 0x11, URZ ;  /* 0x000000110d2078a4 */ /* 0x000fe2000f8e023f */
[----:B------:R0:W1:Y:S01]  /*0940*/  F2I.FTZ.U32.TRUNC.NTZ R3, R11 ;  /* 0x0000000b00037305 */ /* 0x000062000021f000 */
[----:B------:R-:W-:Y:S02]  /*0950*/  USHF.L.U32 UR31, UR13, 0x4, URZ ;  /* 0x000000040d1f7899 */ /* 0x000fe4000800063f */
[----:B------:R-:W-:Y:S01]  /*0960*/  UIMAD UR30, UR13, 0xf, URZ ;  /* 0x0000000f0d1e78a4 */ /* 0x000fe2000f8e023f */
[----:B------:R-:W-:Y:S01]  /*0970*/  IMAD.HI.U32 R2, R2, R14, RZ ;  /* 0x0000000e02027227 */ /* 0x000fe200078e00ff */
[----:B------:R-:W-:Y:S02]  /*0980*/  UIMAD UR29, UR13, 0xe, URZ ;  /* 0x0000000e0d1d78a4 */ /* 0x000fe4000f8e023f */
[----:B------:R-:W-:Y:S01]  /*0990*/  UIMAD UR28, UR13, 0xd, URZ ;  /* 0x0000000d0d1c78a4 */ /* 0x000fe2000f8e023f */
[----:B------:R-:W-:Y:S01]  /*09a0*/  IMAD.MOV R2, RZ, RZ, -R2 ;  /* 0x000000ffff027224 */ /* 0x000fe200078e0a02 */
[----:B0-----:R-:W-:Y:S01]  /*09b0*/  IABS R11, R16 ;  /* 0x00000010000b7213 */ /* 0x001fe20000000000 */
[----:B------:R-:W-:-:S02]  /*09c0*/  UIMAD UR27, UR13, 0xc, URZ ;  /* 0x0000000c0d1b78a4 */ /* 0x000fc4000f8e023f */
[C---:B------:R-:W-:Y:S01]  /*09d0*/  IMAD R12, R17.reuse, R2, R14 ;  /* 0x00000002110c7224 */ /* 0x040fe200078e020e */
[----:B------:R-:W-:Y:S01]  /*09e0*/  UIMAD UR26, UR13, 0xb, URZ ;  /* 0x0000000b0d1a78a4 */ /* 0x000fe2000f8e023f */
[----:B-1----:R-:W-:Y:S01]  /*09f0*/  IMAD.MOV R2, RZ, RZ, -R3 ;  /* 0x000000ffff027224 */ /* 0x002fe200078e0a03 */
[----:B------:R-:W-:Y:S02]  /*0a00*/  UIMAD UR25, UR13, 0xa, URZ ;  /* 0x0000000a0d1978a4 */ /* 0x000fe4000f8e023f */
[----:B------:R-:W-:Y:S01]  /*0a10*/  ISETP.GT.U32.AND P0, PT, R17, R12, PT ;  /* 0x0000000c1100720c */ /* 0x000fe20003f04070 */
[----:B------:R-:W-:Y:S01]  /*0a20*/  UIMAD UR24, UR13, 0x9, URZ ;  /* 0x000000090d1878a4 */ /* 0x000fe2000f8e023f */
[----:B------:R-:W-:Y:S01]  /*0a30*/  IMAD R15, R2, R13, RZ ;  /* 0x0000000d020f7224 */ /* 0x000fe200078e02ff */
[----:B------:R-:W-:Y:S01]  /*0a40*/  USHF.L.U32 UR23, UR13, 0x3, URZ ;  /* 0x000000030d177899 */ /* 0x000fe2000800063f */
[----:B------:R-:W-:Y:S01]  /*0a50*/  IMAD.MOV.U32 R2, RZ, RZ, RZ ;  /* 0x000000ffff027224 */ /* 0x000fe200078e00ff */
[----:B------:R-:W-:-:S02]  /*0a60*/  UIMAD UR22, UR13, 0x7, URZ ;  /* 0x000000070d1678a4 */ /* 0x000fc4000f8e023f */
[----:B------:R-:W-:Y:S01]  /*0a70*/  UIMAD UR21, UR13, 0x6, URZ ;  /* 0x000000060d1578a4 */ /* 0x000fe2000f8e023f */
[----:B------:R-:W-:Y:S01]  /*0a80*/  IMAD.HI.U32 R2, R3, R15, R2 ;  /* 0x0000000f03027227 */ /* 0x000fe200078e0002 */
[----:B------:R-:W-:Y:S01]  /*0a90*/  SHF.R.U32.HI R15, RZ, 0x5, R6 ;  /* 0x00000005ff0f7819 */ /* 0x000fe20000011606 */
[----:B------:R-:W-:Y:S02]  /*0aa0*/  UIMAD UR20, UR13, 0x5, URZ ;  /* 0x000000050d1478a4 */ /* 0x000fe4000f8e023f */
[----:B------:R-:W-:Y:S01]  /*0ab0*/  USHF.L.U32 UR48, UR9, 0x5, URZ ;  /* 0x0000000509307899 */ /* 0x000fe2000800063f */
[----:B------:R-:W-:Y:S01]  /*0ac0*/  @!P0 IMAD.IADD R12, R12, 0x1, -R17 ;  /* 0x000000010c0c8824 */ /* 0x000fe200078e0a11 */
[----:B------:R-:W-:Y:S01]  /*0ad0*/  ISETP.GE.AND P0, PT, R0, RZ, PT ;  /* 0x000000ff0000720c */ /* 0x000fe20003f06270 */
[----:B------:R-:W-:Y:S01]  /*0ae0*/  IMAD.HI.U32 R3, R2, R10, RZ ;  /* 0x0000000a02037227 */ /* 0x000fe200078e00ff */
[----:B------:R-:W-:Y:S02]  /*0af0*/  LOP3.LUT R0, R6, 0xc0, RZ, 0xc0, !PT ;  /* 0x000000c006007812 */ /* 0x000fe400078ec0ff */
[----:B------:R-:W-:Y:S01]  /*0b00*/  ISETP.GT.U32.AND P2, PT, R17, R12, PT ;  /* 0x0000000c1100720c */ /* 0x000fe20003f44070 */
[----:B------:R-:W-:Y:S01]  /*0b10*/  IMAD.HI.U32 R2, R2, R11, RZ ;  /* 0x0000000b02027227 */ /* 0x000fe200078e00ff */
[----:B------:R-:W-:-:S03]  /*0b20*/  R2UR UR15, R15 ;  /* 0x000000000f0f72ca */ /* 0x000fc600000e0000 */
[----:B------:R-:W-:Y:S02]  /*0b30*/  IMAD.MOV R3, RZ, RZ, -R3 ;  /* 0x000000ffff037224 */ /* 0x000fe400078e0a03 */
[----:B------:R-:W-:Y:S02]  /*0b40*/  IMAD.MOV R14, RZ, RZ, -R2 ;  /* 0x000000ffff0e7224 */ /* 0x000fe400078e0a02 */
[C---:B------:R-:W-:Y:S02]  /*0b50*/  IMAD R2, R13.reuse, R3, R10 ;  /* 0x000000030d027224 */ /* 0x040fe400078e020a */
[C---:B------:R-:W-:Y:S02]  /*0b60*/  IMAD R3, R13.reuse, R14, R11 ;  /* 0x0000000e0d037224 */ /* 0x040fe400078e020b */
[----:B------:R-:W-:Y:S01]  /*0b70*/  @!P2 IMAD.IADD R12, R12, 0x1, -R17 ;  /* 0x000000010c0ca824 */ /* 0x000fe200078e0a11 */
[C---:B------:R-:W-:Y:S01]  /*0b80*/  ISETP.GT.U32.AND P4, PT, R13.reuse, R2, PT ;  /* 0x000000020d00720c */ /* 0x040fe20003f84070 */
[----:B------:R-:W-:Y:S01]  /*0b90*/  IMAD.SHL.U32 R10, R6, 0x2, RZ ;  /* 0x00000002060a7824 */ /* 0x000fe200078e00ff */
[----:B------:R-:W-:Y:S01]  /*0ba0*/  ISETP.GT.U32.AND P5, PT, R13, R3, PT ;  /* 0x000000030d00720c */ /* 0x000fe20003fa4070 */
[----:B------:R-:W-:Y:S01]  /*0bb0*/  @!P3 IMAD.MOV R12, RZ, RZ, -R12 ;  /* 0x000000ffff0cb224 */ /* 0x000fe200078e0a0c */
[----:B------:R-:W-:-:S02]  /*0bc0*/  ISETP.NE.AND P2, PT, R8, RZ, PT ;  /* 0x000000ff0800720c */ /* 0x000fc40003f45270 */
[----:B------:R-:W-:-:S05]  /*0bd0*/  LOP3.LUT R11, R10, 0x7e, RZ, 0xc0, !PT ;  /* 0x0000007e0a0b7812 */ /* 0x000fca00078ec0ff */
[----:B------:R-:W-:Y:S01]  /*0be0*/  IMAD R66, R0, 0x40, R11 ;  /* 0x0000004000427824 */ /* 0x000fe200078e020b */
[----:B------:R-:W-:Y:S01]  /*0bf0*/  SHF.R.U32.HI R0, RZ, 0x2, R0 ;  /* 0x00000002ff007819 */ /* 0x000fe20000011600 */
[--C-:B------:R-:W-:Y:S02]  /*0c00*/  @!P4 IMAD.IADD R2, R2, 0x1, -R13.reuse ;  /* 0x000000010202c824 */ /* 0x100fe400078e0a0d */
[----:B------:R-:W-:Y:S01]  /*0c10*/  @!P5 IMAD.IADD R3, R3, 0x1, -R13 ;  /* 0x000000010303d824 */ /* 0x000fe200078e0a0d */
[----:B------:R-:W-:Y:S02]  /*0c20*/  LOP3.LUT R0, R7, R0, RZ, 0x3c, !PT ;  /* 0x0000000007007212 */ /* 0x000fe400078e3cff */
[C---:B------:R-:W-:Y:S02]  /*0c30*/  ISETP.GT.U32.AND P4, PT, R13.reuse, R2, PT ;  /* 0x000000020d00720c */ /* 0x040fe40003f84070 */
[----:B------:R-:W-:Y:S02]  /*0c40*/  ISETP.GT.U32.AND P5, PT, R13, R3, PT ;  /* 0x000000030d00720c */ /* 0x000fe40003fa4070 */
[----:B------:R-:W-:-:S02]  /*0c50*/  @!P2 LOP3.LUT R12, RZ, R8, RZ, 0x33, !PT ;  /* 0x00000008ff0ca212 */ /* 0x000fc400078e33ff */
[----:B------:R-:W-:Y:S02]  /*0c60*/  ISETP.NE.AND P2, PT, R9, RZ, PT ;  /* 0x000000ff0900720c */ /* 0x000fe40003f45270 */
[----:B------:R-:W-:Y:S01]  /*0c70*/  LOP3.LUT R9, RZ, R9, RZ, 0x33, !PT ;  /* 0x00000009ff097212 */ /* 0x000fe200078e33ff */
[----:B------:R-:W-:Y:S01]  /*0c80*/  IMAD R7, R12, UR14, RZ ;  /* 0x0000000e0c077c24 */ /* 0x000fe2000f8e02ff */
[----:B------:R-:W-:Y:S01]  /*0c90*/  USHF.R.S32.HI UR14, URZ, 0x5, UR5 ;  /* 0x000000053f0e7899 */ /* 0x000fe20008011405 */
[----:B------:R-:W-:Y:S02]  /*0ca0*/  LOP3.LUT R63, R66, 0x10, RZ, 0x3c, !PT ;  /* 0x00000010423f7812 */ /* 0x000fe400078e3cff */
[--C-:B------:R-:W-:Y:S01]  /*0cb0*/  @!P4 IMAD.IADD R2, R2, 0x1, -R13.reuse ;  /* 0x000000010202c824 */ /* 0x100fe200078e0a0d */
[C---:B------:R-:W-:Y:S01]  /*0cc0*/  LOP3.LUT R64, R66.reuse, 0x20, RZ, 0x3c, !PT ;  /* 0x0000002042407812 */ /* 0x040fe200078e3cff */
[----:B------:R-:W-:Y:S01]  /*0cd0*/  @!P5 IMAD.IADD R3, R3, 0x1, -R13 ;  /* 0x000000010303d824 */ /* 0x000fe200078e0a0d */
[C---:B------:R-:W-:Y:S01]  /*0ce0*/  LOP3.LUT R62, R66.reuse, 0x30, RZ, 0x3c, !PT ;  /* 0x00000030423e7812 */ /* 0x040fe200078e3cff */
[----:B------:R-:W-:Y:S01]  /*0cf0*/  @!P0 IMAD.MOV R2, RZ, RZ, -R2 ;  /* 0x000000ffff028224 */ /* 0x000fe200078e0a02 */
[C---:B------:R-:W-:Y:S01]  /*0d00*/  LOP3.LUT R10, R66.reuse, 0x70, RZ, 0x3c, !PT ;  /* 0x00000070420a7812 */ /* 0x040fe200078e3cff */
[----:B------:R-:W-:Y:S01]  /*0d10*/  IMAD.MOV.U32 R8, RZ, RZ, R3 ;  /* 0x000000ffff087224 */ /* 0x000fe200078e0003 */
[----:B------:R-:W-:Y:S01]  /*0d20*/  UMOV UR5, URZ ;  /* 0x0000003f00057c82 */ /* 0x000fe20008000000 */
[----:B------:R-:W-:Y:S01]  /*0d30*/  IMAD R3, R65, UR9, RZ ;  /* 0x0000000941037c24 */ /* 0x000fe2000f8e02ff */
[----:B------:R-:W-:Y:S01]  /*0d40*/  SEL R11, R9, R2, !P2 ;  /* 0x00000002090b7207 */ /* 0x000fe20005000000 */
[----:B------:R-:W-:Y:S01]  /*0d50*/  @!P1 IMAD.MOV R8, RZ, RZ, -R8 ;  /* 0x000000ffff089224 */ /* 0x000fe200078e0a08 */
[----:B------:R-:W-:Y:S01]  /*0d60*/  LEA R70, P1, R7, UR10, 0x1 ;  /* 0x0000000a07467c11 */ /* 0x000fe2000f8208ff */
[----:B------:R-:W-:Y:S01]  /*0d70*/  UIADD3.64 UR6, UR4, -UR6, URZ ;  /* 0x8000000604067297 */ /* 0x000fe2000fffe03f */
[----:B------:R-:W-:Y:S01]  /*0d80*/  LEA R2, P0, R3, UR18, 0x1 ;  /* 0x0000001203027c11 */ /* 0x000fe2000f8008ff */
[----:B------:R-:W-:Y:S01]  /*0d90*/  IMAD R11, R11, UR49, RZ ;  /* 0x000000310b0b7c24 */ /* 0x000fe2000f8e02ff */
[----:B------:R-:W-:Y:S01]  /*0da0*/  SEL R12, R9, R8, !P2 ;  /* 0x00000008090c7207 */ /* 0x000fe20005000000 */
[----:B------:R-:W-:Y:S01]  /*0db0*/  UIMAD UR18, UR13, 0x3, URZ ;  /* 0x000000030d1278a4 */ /* 0x000fe2000f8e023f */
[----:B------:R-:W-:Y:S01]  /*0dc0*/  LEA.HI.X.SX32 R71, R7, UR11, 0x1, P1 ;  /* 0x0000000b07477c11 */ /* 0x000fe200088f0eff */
[----:B------:R-:W-:Y:S01]  /*0dd0*/  UMOV UR10, UR4 ;  /* 0x00000004000a7c82 */ /* 0x000fe20008000000 */
[----:B------:R-:W-:Y:S01]  /*0de0*/  LOP3.LUT R7, R66, 0x40, RZ, 0x3c, !PT ;  /* 0x0000004042077812 */ /* 0x000fe200078e3cff */
[----:B------:R-:W-:Y:S01]  /*0df0*/  IMAD R12, R12, UR49, RZ ;  /* 0x000000310c0c7c24 */ /* 0x000fe2000f8e02ff */
[C---:B------:R-:W-:Y:S01]  /*0e00*/  LOP3.LUT R8, R66.reuse, 0x50, RZ, 0x3c, !PT ;  /* 0x0000005042087812 */ /* 0x040fe200078e3cff */
[----:B------:R-:W-:Y:S01]  /*0e10*/  UMOV UR11, 0x80000020 ;  /* 0x80000020000b7882 */ /* 0x000fe20000000000 */
[----:B------:R-:W-:-:S02]  /*0e20*/  LOP3.LUT R9, R66, 0x60, RZ, 0x3c, !PT ;  /* 0x0000006042097812 */ /* 0x000fc400078e3cff */
[----:B------:R-:W-:Y:S01]  /*0e30*/  LEA.HI.X.SX32 R3, R3, UR19, 0x1, P0 ;  /* 0x0000001303037c11 */ /* 0x000fe200080f0eff */
[----:B------:R-:W-:Y:S02]  /*0e40*/  USHF.L.U32 UR19, UR13, 0x2, URZ ;  /* 0x000000020d137899 */ /* 0x000fe4000800063f */
[----:B------:R-:W-:-:S12]  /*0e50*/  USHF.L.U32 UR13, UR13, 0x1, URZ ;  /* 0x000000010d0d7899 */ /* 0x000fd8000800063f */
.L_x_1:
[C---:B------:R-:W-:Y:S01]  /*0e60*/  ISETP.GT.AND P0, PT, R68.reuse, 0x2, PT ;  /* 0x000000024400780c */ /* 0x040fe20003f04270 */
[----:B------:R-:W-:Y:S01]  /*0e70*/  IMAD.U32 R19, RZ, RZ, UR13 ;  /* 0x0000000dff137e24 */ /* 0x000fe2000f8e00ff */
[C---:B------:R-:W-:Y:S02]  /*0e80*/  ISETP.GT.AND P2, PT, R68.reuse, 0x4, PT ;  /* 0x000000044400780c */ /* 0x040fe40003f44270 */
[----:B------:R-:W-:Y:S01]  /*0e90*/  PRMT R13, RZ, 0x7610, R13 ;  /* 0x00007610ff0d7816 */ /* 0x000fe2000000000d */
[----:B------:R-:W-:Y:S01]  /*0ea0*/  IMAD.WIDE R18, R19, 0x2, R70 ;  /* 0x0000000213127825 */ /* 0x000fe200078e0246 */
[C---:B------:R-:W-:Y:S02]  /*0eb0*/  ISETP.GT.AND P3, PT, R68.reuse, 0x6, PT ;  /* 0x000000064400780c */ /* 0x040fe40003f64270 */
[C---:B------:R-:W-:Y:S01]  /*0ec0*/  ISETP.GT.AND P1, PT, R68.reuse, 0x3, PT ;  /* 0x000000034400780c */ /* 0x040fe20003f24270 */
[----:B------:R-:W-:Y:S01]  /*0ed0*/  IMAD.U32 R23, RZ, RZ, UR19 ;  /* 0x00000013ff177e24 */ /* 0x000fe2000f8e00ff */
[C---:B------:R-:W-:Y:S01]  /*0ee0*/  ISETP.GT.AND P4, PT, R68.reuse, 0x7, PT ;  /* 0x000000074400780c */ /* 0x040fe20003f84270 */
[----:B------:R-:W-:Y:S01]  /*0ef0*/  IMAD.U32 R43, RZ, RZ, UR21 ;  /* 0x00000015ff2b7e24 */ /* 0x000fe2000f8e00ff */
[----:B------:R-:W-:Y:S01]  /*0f00*/  PRMT R16, RZ, 0x7610, R16 ;  /* 0x00007610ff107816 */ /* 0x000fe20000000010 */
[----:B------:R0:W2:Y:S01]  /*0f10*/  @P0 LDG.E.U16 R13, desc[UR16][R18.64] ;  /* 0x00000010120d0981 */ /* 0x0000a2000c1e1500 */
[----:B------:R-:W-:Y:S01]  /*0f20*/  ISETP.GT.AND P0, PT, R68, 0x5, PT ;  /* 0x000000054400780c */ /* 0x000fe20003f04270 */
[----:B------:R-:W-:Y:S01]  /*0f30*/  IMAD.WIDE R22, R23, 0x2, R70 ;  /* 0x0000000217167825 */ /* 0x000fe200078e0246 */
[----:B------:R-:W-:-:S02]  /*0f40*/  PRMT R14, RZ, 0x7610, R14 ;  /* 0x00007610ff0e7816 */ /* 0x000fc4000000000e */
[----:B------:R-:W-:Y:S01]  /*0f50*/  PRMT R17, RZ, 0x7610, R17 ;  /* 0x00007610ff117816 */ /* 0x000fe20000000011 */
[----:B------:R-:W-:Y:S01]  /*0f60*/  IMAD.U32 R21, RZ, RZ, UR18 ;  /* 0x00000012ff157e24 */ /* 0x000fe2000f8e00ff */
[----:B------:R-:W3:Y:S01]  /*0f70*/  @P2 LDG.E.U16 R16, desc[UR16][R22.64] ;  /* 0x0000001016102981 */ /* 0x000ee2000c1e1500 */
[----:B------:R-:W-:Y:S01]  /*0f80*/  IMAD.U32 R45, RZ, RZ, UR22 ;  /* 0x00000016ff2d7e24 */ /* 0x000fe2000f8e00ff */
[----:B------:R-:W-:Y:S01]  /*0f90*/  PRMT R15, RZ, 0x7610, R15 ;  /* 0x00007610ff0f7816 */ /* 0x000fe2000000000f */
[----:B------:R-:W-:Y:S01]  /*0fa0*/  IMAD.U32 R41, RZ, RZ, UR20 ;  /* 0x00000014ff297e24 */ /* 0x000fe2000f8e00ff */
[----:B0-----:R-:W-:Y:S01]  /*0fb0*/  PRMT R18, RZ, 0x7610, R18 ;  /* 0x00007610ff127816 */ /* 0x001fe20000000012 */
[----:B------:R-:W-:Y:S01]  /*0fc0*/  IMAD.WIDE R42, R43, 0x2, R70 ;  /* 0x000000022b2a7825 */ /* 0x000fe200078e0246 */
[----:B------:R-:W-:-:S03]  /*0fd0*/  ISETP.GT.AND P2, PT, R68, 0xa, PT ;  /* 0x0000000a4400780c */ /* 0x000fc60003f44270 */
[--C-:B------:R-:W-:Y:S01]  /*0fe0*/  IMAD.WIDE R20, R21, 0x2, R70.reuse ;  /* 0x0000000215147825 */ /* 0x100fe200078e0246 */
[----:B------:R-:W4:Y:S03]  /*0ff0*/  @P3 LDG.E.U16 R18, desc[UR16][R42.64] ;  /* 0x000000102a123981 */ /* 0x000f26000c1e1500 */
[--C-:B------:R-:W-:Y:S01]  /*1000*/  IMAD.WIDE R44, R45, 0x2, R70.reuse ;  /* 0x000000022d2c7825 */ /* 0x100fe200078e0246 */
[C---:B------:R-:W-:Y:S01]  /*1010*/  ISETP.GT.AND P3, PT, R68.reuse, 0xb, PT ;  /* 0x0000000b4400780c */ /* 0x040fe20003f64270 */
[----:B------:R0:W5:Y:S02]  /*1020*/  @P1 LDG.E.U16 R14, desc[UR16][R20.64] ;  /* 0x00000010140e1981 */ /* 0x000164000c1e1500 */
[----:B------:R-:W-:Y:S02]  /*1030*/  IMAD.WIDE R40, R41, 0x2, R70 ;  /* 0x0000000229287825 */ /* 0x000fe400078e0246 */
[----:B------:R-:W4:Y:S02]  /*1040*/  @P4 LDG.E.U16 R17, desc[UR16][R44.64] ;  /* 0x000000102c114981 */ /* 0x000f24000c1e1500 */
[----:B------:R-:W-:Y:S01]  /*1050*/  IMAD.U32 R47, RZ, RZ, UR25 ;  /* 0x00000019ff2f7e24 */ /* 0x000fe2000f8e00ff */
[C---:B------:R-:W-:Y:S01]  /*1060*/  ISETP.GT.AND P4, PT, R68.reuse, 0xc, PT ;  /* 0x0000000c4400780c */ /* 0x040fe20003f84270 */
[----:B------:R1:W4:Y:S01]  /*1070*/  @P0 LDG.E.U16 R15, desc[UR16][R40.64] ;  /* 0x00000010280f0981 */ /* 0x000322000c1e1500 */
[----:B------:R-:W-:Y:S01]  /*1080*/  ISETP.GT.AND P0, PT, R68, 0x8, PT ;  /* 0x000000084400780c */ /* 0x000fe20003f04270 */
[----:B------:R-:W-:Y:S01]  /*1090*/  IMAD.U32 R49, RZ, RZ, UR26 ;  /* 0x0000001aff317e24 */ /* 0x000fe2000f8e00ff */
[----:B0-----:R-:W-:Y:S01]  /*10a0*/  PRMT R21, RZ, 0x7610, R21 ;  /* 0x00007610ff157816 */ /* 0x001fe20000000015 */
[----:B------:R-:W-:Y:S01]  /*10b0*/  IMAD.WIDE R46, R47, 0x2, R70 ;  /* 0x000000022f2e7825 */ /* 0x000fe200078e0246 */
[----:B------:R-:W-:-:S03]  /*10c0*/  PRMT R22, RZ, 0x7610, R22 ;  /* 0x00007610ff167816 */ /* 0x000fc60000000016 */
[----:B------:R-:W-:Y:S01]  /*10d0*/  IMAD.U32 R51, RZ, RZ, UR27 ;  /* 0x0000001bff337e24 */ /* 0x000fe2000f8e00ff */
[----:B------:R-:W3:Y:S01]  /*10e0*/  @P2 LDG.E.U16 R21, desc[UR16][R46.64] ;  /* 0x000000102e152981 */ /* 0x000ee2000c1e1500 */
[----:B------:R-:W-:Y:S02]  /*10f0*/  IMAD.U32 R53, RZ, RZ, UR23 ;  /* 0x00000017ff357e24 */ /* 0x000fe4000f8e00ff */
[----:B------:R-:W-:Y:S01]  /*1100*/  IMAD.WIDE R48, R49, 0x2, R70 ;  /* 0x0000000231307825 */ /* 0x000fe200078e0246 */
[C---:B------:R-:W-:Y:S02]  /*1110*/  ISETP.GT.AND P1, PT, R68.reuse, 0x9, PT ;  /* 0x000000094400780c */ /* 0x040fe40003f24270 */
[----:B-1----:R-:W-:Y:S01]  /*1120*/  PRMT R40, RZ, 0x7610, R40 ;  /* 0x00007610ff287816 */ /* 0x002fe20000000028 */
[----:B------:R-:W-:Y:S01]  /*1130*/  IMAD.WIDE R50, R51, 0x2, R70 ;  /* 0x0000000233327825 */ /* 0x000fe200078e0246 */
[C---:B------:R-:W-:Y:S01]  /*1140*/  ISETP.GT.AND P2, PT, R68.reuse, 0xf, PT ;  /* 0x0000000f4400780c */ /* 0x040fe20003f44270 */
[----:B------:R-:W4:Y:S01]  /*1150*/  @P3 LDG.E.U16 R22, desc[UR16][R48.64] ;  /* 0x0000001030163981 */ /* 0x000f22000c1e1500 */
[----:B------:R-:W-:Y:S01]  /*1160*/  PRMT R19, RZ, 0x7610, R19 ;  /* 0x00007610ff137816 */ /* 0x000fe20000000013 */
[----:B------:R-:W-:Y:S01]  /*1170*/  IMAD.WIDE R42, R53, 0x2, R70 ;  /* 0x00000002352a7825 */ /* 0x000fe200078e0246 */
[----:B------:R-:W-:Y:S01]  /*1180*/  ISETP.GT.AND P3, PT, R68, 0x10, PT ;  /* 0x000000104400780c */ /* 0x000fe20003f64270 */
[----:B------:R-:W4:Y:S02]  /*1190*/  @P4 LDG.E.U16 R40, desc[UR16][R50.64] ;  /* 0x0000001032284981 */ /* 0x000f24000c1e1500 */
[----:B------:R-:W-:-:S02]  /*11a0*/  IMAD.U32 R23, RZ, RZ, UR24 ;  /* 0x00000018ff177e24 */ /* 0x000fc4000f8e00ff */
[----:B------:R-:W-:Y:S01]  /*11b0*/  IMAD.U32 R53, RZ, RZ, UR30 ;  /* 0x0000001eff357e24 */ /* 0x000fe2000f8e00ff */
[----:B------:R-:W-:Y:S01]  /*11c0*/  PRMT R20, RZ, 0x7610, R20 ;  /* 0x00007610ff147816 */ /* 0x000fe20000000014 */
[----:B------:R0:W2:Y:S01]  /*11d0*/  @P0 LDG.E.U16 R19, desc[UR16][R42.64] ;  /* 0x000000102a130981 */ /* 0x0000a2000c1e1500 */
[C---:B------:R-:W-:Y:S01]  /*11e0*/  ISETP.GT.AND P4, PT, R68.reuse, 0x11, PT ;  /* 0x000000114400780c */ /* 0x040fe20003f84270 */
[----:B------:R-:W-:Y:S01]  /*11f0*/  IMAD.WIDE R44, R23, 0x2, R70 ;  /* 0x00000002172c7825 */ /* 0x000fe200078e0246 */
[----:B------:R-:W-:Y:S02]  /*1200*/  PRMT R41, RZ, 0x7610, R41 ;  /* 0x00007610ff297816 */ /* 0x000fe40000000029 */
[----:B------:R-:W-:Y:S01]  /*1210*/  ISETP.GT.AND P0, PT, R68, 0xd, PT ;  /* 0x0000000d4400780c */ /* 0x000fe20003f04270 */
[----:B------:R-:W-:Y:S01]  /*1220*/  IMAD.U32 R55, RZ, RZ, UR31 ;  /* 0x0000001fff377e24 */ /* 0x000fe2000f8e00ff */
[----:B------:R1:W5:Y:S01]  /*1230*/  @P1 LDG.E.U16 R20, desc[UR16][R44.64] ;  /* 0x000000102c141981 */ /* 0x000362000c1e1500 */
[----:B------:R-:W-:Y:S01]  /*1240*/  IMAD.WIDE R52, R53, 0x2, R70 ;  /* 0x0000000235347825 */ /* 0x000fe200078e0246 */
[----:B0-----:R-:W-:-:S03]  /*1250*/  PRMT R43, RZ, 0x7610, R43 ;  /* 0x00007610ff2b7816 */ /* 0x001fc6000000002b */
[----:B------:R-:W-:Y:S01]  /*1260*/  IMAD.U32 R57, RZ, RZ, UR32 ;  /* 0x00000020ff397e24 */ /* 0x000fe2000f8e00ff */
[----:B------:R-:W4:Y:S01]  /*1270*/  @P2 LDG.E.U16 R41, desc[UR16][R52.64] ;  /* 0x0000001034292981 */ /* 0x000f22000c1e1500 */
[----:B------:R-:W-:Y:S02]  /*1280*/  IMAD.U32 R59, RZ, RZ, UR28 ;  /* 0x0000001cff3b7e24 */ /* 0x000fe4000f8e00ff */
[----:B------:R-:W-:Y:S01]  /*1290*/  IMAD.WIDE R54, R55, 0x2, R70 ;  /* 0x0000000237367825 */ /* 0x000fe200078e0246 */
[C---:B------:R-:W-:Y:S02]  /*12a0*/  ISETP.GT.AND P1, PT, R68.reuse, 0xe, PT ;  /* 0x0000000e4400780c */ /* 0x040fe40003f24270 */
[----:B-1----:R-:W-:Y:S01]  /*12b0*/  PRMT R44, RZ, 0x7610, R44 ;  /* 0x00007610ff2c7816 */ /* 0x002fe2000000002c */
[----:B------:R-:W-:Y:S01]  /*12c0*/  IMAD.WIDE R56, R57, 0x2, R70 ;  /* 0x0000000239387825 */ /* 0x000fe200078e0246 */
[C---:B------:R-:W-:Y:S01]  /*12d0*/  ISETP.GT.AND P2, PT, R68.reuse, 0x14, PT ;  /* 0x000000144400780c */ /* 0x040fe20003f44270 */
[----:B------:R0:W3:Y:S01]  /*12e0*/  @P3 LDG.E.U16 R43, desc[UR16][R54.64] ;  /* 0x00000010362b3981 */ /* 0x0000e2000c1e1500 */
[----:B------:R-:W-:Y:S01]  /*12f0*/  PRMT R23, RZ, 0x7610, R23 ;  /* 0x00007610ff177816 */ /* 0x000fe20000000017 */
[----:B------:R-:W-:Y:S01]  /*1300*/  IMAD.WIDE R46, R59, 0x2, R70 ;  /* 0x000000023b2e7825 */ /* 0x000fe200078e0246 */
[----:B------:R-:W-:Y:S01]  /*1310*/  PRMT R42, RZ, 0x7610, R42 ;  /* 0x00007610ff2a7816 */ /* 0x000fe2000000002a */
[----:B------:R1:W4:Y:S02]  /*1320*/  @P4 LDG.E.U16 R44, desc[UR16][R56.64] ;  /* 0x00000010382c4981 */ /* 0x000324000c1e1500 */
[----:B------:R-:W-:Y:S01]  /*1330*/  IMAD.U32 R45, RZ, RZ, UR29 ;  /* 0x0000001dff2d7e24 */ /* 0x000fe2000f8e00ff */
[C---:B------:R-:W-:Y:S01]  /*1340*/  ISETP.GT.AND P4, PT, R68.reuse, 0x16, PT ;  /* 0x000000164400780c */ /* 0x040fe20003f84270 */
[----:B------:R-:W4:Y:S01]  /*1350*/  @P0 LDG.E.U16 R23, desc[UR16][R46.64] ;  /* 0x000000102e170981 */ /* 0x000f22000c1e1500 */
[----:B0-----:R-:W-:Y:S01]  /*1360*/  IMAD.U32 R55, RZ, RZ, UR35 ;  /* 0x00000023ff377e24 */ /* 0x001fe2000f8e00ff */
[----:B------:R-:W-:Y:S01]  /*1370*/  PRMT R48, RZ, 0x7610, R48 ;  /* 0x00007610ff307816 */ /* 0x000fe20000000030 */
[----:B------:R-:W-:Y:S01]  /*1380*/  IMAD.WIDE R50, R45, 0x2, R70 ;  /* 0x000000022d327825 */ /* 0x000fe200078e0246 */
[----:B------:R-:W-:-:S02]  /*1390*/  ISETP.GT.AND P0, PT, R68, 0x12, PT ;  /* 0x000000124400780c */ /* 0x000fc40003f04270 */
[C---:B------:R-:W-:Y:S01]  /*13a0*/  ISETP.GT.AND P3, PT, R68.reuse, 0x15, PT ;  /* 0x000000154400780c */ /* 0x040fe20003f64270 */
[--C-:B------:R-:W-:Y:S01]  /*13b0*/  IMAD.WIDE R74, R55, 0x2, R70.reuse ;  /* 0x00000002374a7825 */ /* 0x100fe200078e0246 */
[----:B------:R0:W4:Y:S03]  /*13c0*/  @P1 LDG.E.U16 R42, desc[UR16][R50.64] ;  /* 0x00000010322a1981 */ /* 0x000126000c1e1500 */
[----:B------:R-:W-:Y:S01]  /*13d0*/  IMAD.U32 R53, RZ, RZ, UR36 ;  /* 0x00000024ff357e24 */ /* 0x000fe2000f8e00ff */
[----:B------:R-:W4:Y:S01]  /*13e0*/  @P2 LDG.E.U16 R48, desc[UR16][R74.64] ;  /* 0x000000104a302981 */ /* 0x000f22000c1e1500 */
[----:B-1----:R-:W-:Y:S02]  /*13f0*/  IMAD.U32 R57, RZ, RZ, UR37 ;  /* 0x00000025ff397e24 */ /* 0x002fe4000f8e00ff */
[----:B------:R-:W-:Y:S01]  /*1400*/  IMAD.U32 R49, RZ, RZ, UR33 ;  /* 0x00000021ff317e24 */ /* 0x000fe2000f8e00ff */
[----:B------:R-:W-:Y:S01]  /*1410*/  ISETP.GT.AND P1, PT, R68, 0x13, PT ;  /* 0x000000134400780c */ /* 0x000fe20003f24270 */
[----:B------:R-:W-:Y:S01]  /*1420*/  IMAD.WIDE R76, R53, 0x2, R70 ;  /* 0x00000002354c7825 */ /* 0x000fe200078e0246 */
[----:B0-----:R-:W-:-:S02]  /*1430*/  PRMT R50, RZ, 0x7610, R50 ;  /* 0x00007610ff327816 */ /* 0x001fc40000000032 */
[C---:B------:R-:W-:Y:S01]  /*1440*/  ISETP.GT.AND P2, PT, R68.reuse, 0x19, PT ;  /* 0x000000194400780c */ /* 0x040fe20003f44270 */
[----:B------:R-:W-:Y:S01]  /*1450*/  IMAD.WIDE R52, R57, 0x2, R70 ;  /* 0x0000000239347825 */ /* 0x000fe200078e0246 */
[----:B------:R-:W-:Y:S01]  /*1460*/  PRMT R45, RZ, 0x7610, R45 ;  /* 0x00007610ff2d7816 */ /* 0x000fe2000000002d */
[----:B------:R-:W0:Y:S01]  /*1470*/  LDC R57, c[0x0][0x238] ;  /* 0x00008e00ff397b82 */ /* 0x000e220000000800 */
[----:B------:R-:W-:Y:S01]  /*1480*/  PRMT R47, RZ, 0x7610, R47 ;  /* 0x00007610ff2f7816 */ /* 0x000fe2000000002f */
[----:B------:R-:W-:Y:S01]  /*1490*/  IMAD.WIDE R60, R49, 0x2, R70 ;  /* 0x00000002313c7825 */ /* 0x000fe200078e0246 */
[----:B------:R1:W4:Y:S03]  /*14a0*/  @P4 LDG.E.U16 R50, desc[UR16][R52.64] ;  /* 0x0000001034324981 */ /* 0x000326000c1e1500 */
[----:B------:R-:W-:Y:S01]  /*14b0*/  IMAD.U32 R51, RZ, RZ, UR34 ;  /* 0x00000022ff337e24 */ /* 0x000fe2000f8e00ff */
[----:B------:R-:W-:Y:S01]  /*14c0*/  PRMT R46, RZ, 0x7610, R46 ;  /* 0x00007610ff2e7816 */ /* 0x000fe2000000002e */
[----:B------:R-:W-:Y:S01]  /*14d0*/  IMAD.U32 R55, RZ, RZ, UR40 ;  /* 0x00000028ff377e24 */ /* 0x000fe2000f8e00ff */
[----:B------:R-:W4:Y:S01]  /*14e0*/  @P0 LDG.E.U16 R45, desc[UR16][R60.64] ;  /* 0x000000103c2d0981 */ /* 0x000f22000c1e1500 */
[----:B------:R-:W-:Y:S01]  /*14f0*/  IMAD.WIDE R72, R51, 0x2, R70 ;  /* 0x0000000233487825 */ /* 0x000fe200078e0246 */
[----:B------:R-:W-:-:S02]  /*1500*/  ISETP.GT.AND P0, PT, R68, 0x17, PT ;  /* 0x000000174400780c */ /* 0x000fc40003f04270 */
[----:B------:R1:W4:Y:S02]  /*1510*/  @P3 LDG.E.U16 R47, desc[UR16][R76.64] ;  /* 0x000000104c2f3981 */ /* 0x000324000c1e1500 */
[----:B-1----:R-:W-:Y:S01]  /*1520*/  PRMT R52, RZ, 0x7610, R52 ;  /* 0x00007610ff347816 */ /* 0x002fe20000000034 */
[----:B------:R-:W-:Y:S01]  /*1530*/  IMAD.U32 R59, RZ, RZ, UR38 ;  /* 0x00000026ff3b7e24 */ /* 0x000fe2000f8e00ff */
[----:B------:R-:W4:Y:S01]  /*1540*/  @P1 LDG.E.U16 R46, desc[UR16][R72.64] ;  /* 0x00000010482e1981 */ /* 0x000f22000c1e1500 */
[----:B------:R-:W-:Y:S01]  /*1550*/  IMAD.WIDE R76, R55, 0x2, R70 ;  /* 0x00000002374c7825 */ /* 0x000fe200078e0246 */
[C---:B------:R-:W-:Y:S02]  /*1560*/  ISETP.GT.AND P1, PT, R68.reuse, 0x18, PT ;  /* 0x000000184400780c */ /* 0x040fe40003f24270 */
[----:B------:R-:W-:Y:S02]  /*1570*/  PRMT R49, RZ, 0x7610, R49 ;  /* 0x00007610ff317816 */ /* 0x000fe40000000031 */
[----:B------:R-:W4:Y:S01]  /*1580*/  @P2 LDG.E.U16 R52, desc[UR16][R76.64] ;  /* 0x000000104c342981 */ /* 0x000f22000c1e1500 */
[----:B------:R-:W-:Y:S01]  /*1590*/  ISETP.GT.AND P2, PT, R68, 0x1b, PT ;  /* 0x0000001b4400780c */ /* 0x000fe20003f44270 */
[----:B------:R-:W-:Y:S01]  /*15a0*/  IMAD.WIDE R60, R59, 0x2, R70 ;  /* 0x000000023b3c7825 */ /* 0x000fe200078e0246 */
[----:B------:R-:W-:-:S03]  /*15b0*/  PRMT R51, RZ, 0x7610, R51 ;  /* 0x00007610ff337816 */ /* 0x000fc60000000033 */
[----:B------:R-:W-:Y:S01]  /*15c0*/  IMAD.U32 R53, RZ, RZ, UR39 ;  /* 0x00000027ff357e24 */ /* 0x000fe2000f8e00ff */
[----:B------:R1:W4:Y:S01]  /*15d0*/  @P0 LDG.E.U16 R49, desc[UR16][R60.64] ;  /* 0x000000103c310981 */ /* 0x000322000c1e1500 */
[----:B------:R-:W-:Y:S01]  /*15e0*/  IMAD.U32 R59, RZ, RZ, UR42 ;  /* 0x0000002aff3b7e24 */ /* 0x000fe2000f8e00ff */
[----:B------:R-:W-:Y:S01]  /*15f0*/  PRMT R54, RZ, 0x7610, R54 ;  /* 0x00007610ff367816 */ /* 0x000fe20000000036 */
[----:B------:R-:W-:Y:S01]  /*1600*/  IMAD.WIDE R74, R53, 0x2, R70 ;  /* 0x00000002354a7825 */ /* 0x000fe200078e0246 */
[----:B------:R-:W-:-:S03]  /*1610*/  ISETP.GT.AND P0, PT, R68, 0x1a, PT ;  /* 0x0000001a4400780c */ /* 0x000fc60003f04270 */
[----:B------:R-:W-:Y:S01]  /*1620*/  IMAD.U32 R55, RZ, RZ, UR41 ;  /* 0x00000029ff377e24 */ /* 0x000fe2000f8e00ff */
[----:B------:R0:W5:Y:S01]  /*1630*/  @P1 LDG.E.U16 R51, desc[UR16][R74.64] ;  /* 0x000000104a331981 */ /* 0x000162000c1e1500 */
[----:B-1----:R-:W-:Y:S01]  /*1640*/  IMAD.WIDE R60, R59, 0x2, R70 ;  /* 0x000000023b3c7825 */ /* 0x002fe200078e0246 */
[C---:B------:R-:W-:Y:S02]  /*1650*/  ISETP.GT.AND P1, PT, R68.reuse, 0x1, PT ;  /* 0x000000014400780c */ /* 0x040fe40003f24270 */
[----:B------:R-:W-:Y:S02]  /*1660*/  PRMT R53, RZ, 0x7610, R53 ;  /* 0x00007610ff357816 */ /* 0x000fe40000000035 */
[----:B------:R-:W4:Y:S01]  /*1670*/  @P2 LDG.E.U16 R54, desc[UR16][R60.64] ;  /* 0x000000103c362981 */ /* 0x000f22000c1e1500 */
[----:B------:R-:W-:Y:S01]  /*1680*/  ISETP.GT.AND P2, PT, R68, 0x1d, PT ;  /* 0x0000001d4400780c */ /* 0x000fe20003f44270 */
[----:B------:R-:W-:-:S04]  /*1690*/  IMAD.WIDE R72, R55, 0x2, R70 ;  /* 0x0000000237487825 */ /* 0x000fc800078e0246 */
[----:B------:R-:W-:Y:S01]  /*16a0*/  IMAD.U32 R55, RZ, RZ, UR43 ;  /* 0x0000002bff377e24 */ /* 0x000fe2000f8e00ff */
[----:B------:R1:W4:Y:S01]  /*16b0*/  @P0 LDG.E.U16 R53, desc[UR16][R72.64] ;  /* 0x0000001048350981 */ /* 0x000322000c1e1500 */
[----:B------:R-:W-:Y:S01]  /*16c0*/  IMAD.U32 R58, RZ, RZ, UR44 ;  /* 0x0000002cff3a7e24 */ /* 0x000fe2000f8e00ff */
[----:B------:R-:W-:Y:S01]  /*16d0*/  PRMT R59, RZ, 0x7610, R59 ;  /* 0x00007610ff3b7816 */ /* 0x000fe2000000003b */
[----:B------:R-:W-:Y:S01]  /*16e0*/  IMAD.WIDE R76, R55, 0x2, R70 ;  /* 0x00000002374c7825 */ /* 0x000fe200078e0246 */
[----:B------:R-:W-:-:S03]  /*16f0*/  PRMT R55, RZ, 0x7610, R55 ;  /* 0x00007610ff377816 */ /* 0x000fc60000000037 */
[----:B0-----:R-:W-:-:S04]  /*1700*/  IMAD.WIDE R74, R57, 0x2, R70 ;  /* 0x00000002394a7825 */ /* 0x001fc800078e0246 */
[--C-:B-1----:R-:W-:Y:S01]  /*1710*/  IMAD.WIDE R72, R58, 0x2, R70.reuse ;  /* 0x000000023a487825 */ /* 0x102fe200078e0246 */
[----:B------:R-:W4:Y:S01]  /*1720*/  @P1 LDG.E.U16 R55, desc[UR16][R74.64] ;  /* 0x000000104a371981 */ /* 0x000f22000c1e1500 */
[C---:B------:R-:W-:Y:S02]  /*1730*/  ISETP.GT.AND P3, PT, R68.reuse, 0x1c, PT ;  /* 0x0000001c4400780c */ /* 0x040fe40003f64270 */
[----:B------:R-:W-:Y:S01]  /*1740*/  IMAD.U32 R60, RZ, RZ, UR45 ;  /* 0x0000002dff3c7e24 */ /* 0x000fe2000f8e00ff */
[----:B------:R0:W4:Y:S01]  /*1750*/  @P2 LDG.E.U16 R59, desc[UR16][R72.64] ;  /* 0x00000010483b2981 */ /* 0x000122000c1e1500 */
[C---:B------:R-:W-:Y:S02]  /*1760*/  ISETP.GT.AND P0, PT, R68.reuse, RZ, PT ;  /* 0x000000ff4400720c */ /* 0x040fe40003f04270 */
[C---:B------:R-:W-:Y:S02]  /*1770*/  ISETP.GT.AND P1, PT, R68.reuse, 0x1e, PT ;  /* 0x0000001e4400780c */ /* 0x040fe40003f24270 */
[----:B------:R-:W-:Y:S01]  /*1780*/  ISETP.GT.AND P2, PT, R68, 0x1f, PT ;  /* 0x0000001f4400780c */ /* 0x000fe20003f44270 */
[----:B0-----:R-:W-:Y:S01]  /*1790*/  IMAD.WIDE R72, R60, 0x2, R70 ;  /* 0x000000023c487825 */ /* 0x001fe200078e0246 */
[----:B------:R-:W-:-:S03]  /*17a0*/  PRMT R56, RZ, 0x7610, R56 ;  /* 0x00007610ff387816 */ /* 0x000fc60000000038 */
[----:B------:R-:W-:Y:S01]  /*17b0*/  IMAD.U32 R60, RZ, RZ, UR46 ;  /* 0x0000002eff3c7e24 */ /* 0x000fe2000f8e00ff */
[----:B------:R-:W-:Y:S02]  /*17c0*/  PRMT R57, RZ, 0x7610, R57 ;  /* 0x00007610ff397816 */ /* 0x000fe40000000039 */
[----:B------:R-:W-:Y:S01]  /*17d0*/  PRMT R58, RZ, 0x7610, R58 ;  /* 0x00007610ff3a7816 */ /* 0x000fe2000000003a */
[----:B------:R-:W-:Y:S01]  /*17e0*/  IMAD.WIDE R74, R60, 0x2, R70 ;  /* 0x000000023c4a7825 */ /* 0x000fe200078e0246 */
[----:B------:R-:W-:Y:S01]  /*17f0*/  PRMT R61, RZ, 0x7610, R61 ;  /* 0x00007610ff3d7816 */ /* 0x000fe2000000003d */
[----:B------:R-:W4:Y:S04]  /*1800*/  @P3 LDG.E.U16 R56, desc[UR16][R76.64] ;  /* 0x000000104c383981 */ /* 0x000f28000c1e1500 */
[----:B------:R-:W4:Y:S04]  /*1810*/  @P0 LDG.E.U16 R57, desc[UR16][R70.64] ;  /* 0x0000001046390981 */ /* 0x000f28000c1e1500 */
[----:B------:R-:W4:Y:S04]  /*1820*/  @P1 LDG.E.U16 R58, desc[UR16][R72.64] ;  /* 0x00000010483a1981 */ /* 0x000f28000c1e1500 */
[----:B------:R0:W4:Y:S01]  /*1830*/  @P2 LDG.E.U16 R61, desc[UR16][R74.64] ;  /* 0x000000104a3d2981 */ /* 0x000122000c1e1500 */
[----:B------:R-:W-:Y:S01]  /*1840*/  BAR.SYNC.DEFER_BLOCKING 0x0 ;  /* 0x0000000000007b1d */ /* 0x000fe20000010000 */
[----:B------:R-:W-:-:S02]  /*1850*/  ISETP.GE.AND P0, PT, R65, R68, PT ;  /* 0x000000444100720c */ /* 0x000fc40003f06270 */
[----:B------:R-:W-:Y:S01]  /*1860*/  PRMT R67, RZ, 0x7610, R67 ;  /* 0x00007610ff437816 */ /* 0x000fe20000000043 */
[----:B0-----:R-:W-:Y:S02]  /*1870*/  IMAD.MOV.U32 R74, RZ, RZ, R2 ;  /* 0x000000ffff4a7224 */ /* 0x001fe400078e0002 */
[--C-:B------:R-:W-:Y:S01]  /*1880*/  IMAD.MOV.U32 R75, RZ, RZ, R3.reuse ;  /* 0x000000ffff4b7224 */ /* 0x100fe200078e0003 */
[----:B------:R-:W-:Y:S01]  /*1890*/  PRMT R3, RZ, 0x7610, R3 ;  /* 0x00007610ff037816 */ /* 0x000fe20000000003 */
[----:B------:R-:W-:-:S04]  /*18a0*/  IMAD.WIDE R76, R12, 0x2, R74 ;  /* 0x000000020c4c7825 */ /* 0x000fc800078e024a */
[----:B------:R-:W-:Y:S02]  /*18b0*/  IMAD.WIDE R72, R11, 0x2, R74 ;  /* 0x000000020b487825 */ /* 0x000fe400078e024a */
[----:B------:R-:W4:Y:S04]  /*18c0*/  @!P0 LDG.E.U16 R67, desc[UR16][R76.64] ;  /* 0x000000104c438981 */ /* 0x000f28000c1e1500 */
[----:B------:R-:W4:Y:S01]  /*18d0*/  @!P0 LDG.E.U16 R3, desc[UR16][R72.64] ;  /* 0x0000001048038981 */ /* 0x000f22000c1e1500 */
[----:B------:R-:W-:-:S04]  /*18e0*/  USHF.L.U32 UR4, UR15, 0x6, URZ ;  /* 0x000000060f047899 */ /* 0x000fc8000800063f */
[----:B------:R-:W-:-:S04]  /*18f0*/  ULOP3.LUT UR4, UR4, 0x100, URZ, 0xc0, !UPT ;  /* 0x0000010004047892 */ /* 0x000fc8000f8ec03f */
[----:B------:R-:W-:-:S04]  /*1900*/  ULEA.HI UR4, UR12, UR4, URZ, 0x1c ;  /* 0x000000040c047291 */ /* 0x000fc8000f8fe03f */
[----:B------:R-:W-:Y:S01]  /*1910*/  ULOP3.LUT UR8, UR4, 0x3fff, URZ, 0xc0, !UPT ;  /* 0x00003fff04087892 */ /* 0x000fe2000f8ec03f */
[----:B------:R-:W-:Y:S01]  /*1920*/  UMOV UR9, 0x40000040 ;  /* 0x4000004000097882 */ /* 0x000fe20000000000 */
[----:B--2---:R-:W-:Y:S04]  /*1930*/  STS.U16 [R66+UR12+0x400], R19 ;  /* 0x0004001342007988 */ /* 0x004fe8000800040c */
[----:B---3--:R-:W-:Y:S04]  /*1940*/  STS.U16 [R66+UR12+0x800], R43 ;  /* 0x0008002b42007988 */ /* 0x008fe8000800040c */
[----:B-----5:R-:W-:Y:S04]  /*1950*/  STS.U16 [R66+UR12+0xc00], R51 ;  /* 0x000c003342007988 */ /* 0x020fe8000800040c */
[----:B----4-:R-:W-:Y:S04]  /*1960*/  STS.U16 [R66+UR12], R57 ;  /* 0x0000003942007988 */ /* 0x010fe8000800040c */
[----:B------:R-:W-:Y:S04]  /*1970*/  STS.U16 [R63+UR12+0x80], R55 ;  /* 0x000080373f007988 */ /* 0x000fe8000800040c */
        /* <DEDUP_REMOVED lines=28> */
[----:B------:R0:W-:Y:S01]  /*1b40*/  STS.U16 [R0+UR12+0x4200], R3 ;  /* 0x0042000300007988 */ /* 0x0001e2000800040c */
[----:B------:R1:W-:Y:S06]  /*1b50*/  MEMBAR.ALL.CTA ;  /* 0x0000000000007992 */ /* 0x0003ec0000008000 */
[----:B-1----:R-:W1:Y:S02]  /*1b60*/  FENCE.VIEW.ASYNC.S ;  /* 0x00000000000073c6 */ /* 0x002e640000000000 */
[----:B-1----:R-:W-:Y:S06]  /*1b70*/  BAR.SYNC.DEFER_BLOCKING 0x0 ;  /* 0x0000000000007b1d */ /* 0x002fec0000010000 */
[----:B------:R-:W-:-:S06]  /*1b80*/  WARPGROUP.ARRIVE ;  /* 0x00000000000079c5 */ /* 0x000fcc0000000000 */
[----:B------:R-:W-:Y:S01]  /*1b90*/  HGMMA.64x16x16.F32 R32, gdesc[UR8].tnspA, R32 ;  /* 0x20200000082079f0 */ /* 0x000fe20008700820 */
[----:B------:R-:W-:Y:S01]  /*1ba0*/  UIADD3 UR8, UP0, UR8, 0x80, URZ ;  /* 0x0000008008087890 */ /* 0x000fe2000ff1e03f */
[----:B------:R-:W-:-:S03]  /*1bb0*/  UMOV UR4, URZ ;  /* 0x0000003f00047c82 */ /* 0x000fc60008000000 */
[----:B------:R-:W-:-:S03]  /*1bc0*/  UIADD3.X UR5, UR4, 0x40000040, URZ, UP0, !UPT ;  /* 0x4000004004057890 */ /* 0x000fc600087fe43f */
[----:B------:R-:W-:Y:S02]  /*1bd0*/  UMOV UR4, UR8 ;  /* 0x0000000800047c82 */ /* 0x000fe40008000000 */
[----:B------:R-:W-:-:S04]  /*1be0*/  UIADD3.64 UR8, UR4, 0x180, URZ ;  /* 0x0000018004087897 */ /* 0x000fc8000fffe03f */
[----:B------:R-:W-:Y:S05]  /*1bf0*/  HGMMA.64x16x16.F32 R32, gdesc[UR4].tnspA, R32 ;  /* 0x20200000042079f0 */ /* 0x000fea0008700820 */
[----:B------:R-:W-:Y:S01]  /*1c00*/  HGMMA.64x16x16.F32 R24, gdesc[UR8].tnspA, R24 ;  /* 0x20200000081879f0 */ /* 0x000fe20008700818 */
[----:B------:R-:W-:Y:S02]  /*1c10*/  UIADD3.64 UR4, UR4, 0x200, URZ ;  /* 0x0000020004047897 */ /* 0x000fe4000fffe03f */
[----:B------:R-:W-:-:S06]  /*1c20*/  UIADD3 UR14, UR14, -0x1, URZ ;  /* 0xffffffff0e0e7890 */ /* 0x000fcc000fffe03f */
[----:B------:R-:W-:Y:S01]  /*1c30*/  ISETP.NE.U32.AND P0, PT, RZ, UR14, PT ;  /* 0x0000000eff007c0c */ /* 0x000fe2000bf05070 */
[----:B------:R-:W-:Y:S01]  /*1c40*/  HGMMA.64x16x16.F32 R24, gdesc[UR4].tnspA, R24, gsb0 ;  /* 0x20200000041879f0 */ /* 0x000fe20008000818 */
[----:B0-----:R-:W-:Y:S02]  /*1c50*/  IMAD.U32 R3, RZ, RZ, UR48 ;  /* 0x00000030ff037e24 */ /* 0x001fe4000f8e00ff */
[----:B------:R-:W-:Y:S02]  /*1c60*/  IMAD.U32 R13, RZ, RZ, UR47 ;  /* 0x0000002fff0d7e24 */ /* 0x000fe4000f8e00ff */
[----:B------:R-:W-:-:S04]  /*1c70*/  IMAD.WIDE R2, R3, 0x2, R74 ;  /* 0x0000000203027825 */ /* 0x000fc800078e024a */
[----:B------:R-:W-:-:S04]  /*1c80*/  IMAD.WIDE R70, R13, 0x2, R70 ;  /* 0x000000020d467825 */ /* 0x000fc800078e0246 */
[----:B------:R-:W-:Y:S01]  /*1c90*/  VIADD R68, R68, 0xffffffe0 ;  /* 0xffffffe044447836 */ /* 0x000fe20000000000 */
[----:B------:R-:W-:Y:S02]  /*1ca0*/  WARPGROUP.DEPBAR.LE gsb0, 0x0 ;  /* 0x00008000000079c5 */ /* 0x000fe40000010000 */
[----:B------:R-:W-:Y:S05]  /*1cb0*/  @P0 BRA `(.L_x_1) ;  /* 0xfffffff000680947 */ /* 0x000fea000383ffff */
[----:B------:R-:W-:Y:S02]  /*1cc0*/  F2FP.F16.F32.PACK_AB R31, R31, R30 ;  /* 0x0000001e1f1f723e */ /* 0x000fe400000000ff */
[----:B------:R-:W-:Y:S02]  /*1cd0*/  F2FP.F16.F32.PACK_AB R27, R27, R26 ;  /* 0x0000001a1b1b723e */ /* 0x000fe400000000ff */
[----:B------:R-:W-:Y:S02]  /*1ce0*/  F2FP.F16.F32.PACK_AB R30, R29, R28 ;  /* 0x0000001c1d1e723e */ /* 0x000fe400000000ff */
[----:B------:R-:W-:Y:S02]  /*1cf0*/  F2FP.F16.F32.PACK_AB R26, R25, R24 ;  /* 0x00000018191a723e */ /* 0x000fe400000000ff */
[----:B------:R-:W-:Y:S02]  /*1d00*/  F2FP.F16.F32.PACK_AB R29, R39, R38 ;  /* 0x00000026271d723e */ /* 0x000fe400000000ff */
[----:B------:R-:W-:-:S02]  /*1d10*/  F2FP.F16.F32.PACK_AB R28, R37, R36 ;  /* 0x00000024251c723e */ /* 0x000fc400000000ff */
[----:B------:R-:W-:Y:S02]  /*1d20*/  F2FP.F16.F32.PACK_AB R25, R35, R34 ;  /* 0x000000222319723e */ /* 0x000fe400000000ff */
[----:B------:R-:W-:-:S07]  /*1d30*/  F2FP.F16.F32.PACK_AB R24, R33, R32 ;  /* 0x000000202118723e */ /* 0x000fce00000000ff */
.L_x_0:
[----:B------:R-:W-:Y:S01]  /*1d40*/  BAR.SYNC.DEFER_BLOCKING 0x0 ;  /* 0x0000000000007b1d */ /* 0x000fe20000010000 */
[C---:B------:R-:W-:Y:S01]  /*1d50*/  IMAD.SHL.U32 R0, R6.reuse, 0x10, RZ ;  /* 0x0000001006007824 */ /* 0x040fe200078e00ff */
[C---:B------:R-:W-:Y:S01]  /*1d60*/  LOP3.LUT R7, R6.reuse, 0xe0, RZ, 0xc0, !PT ;  /* 0x000000e006077812 */ /* 0x040fe200078ec0ff */
[C---:B------:R-:W-:Y:S01]  /*1d70*/  IMAD.SHL.U32 R2, R6.reuse, 0x80, RZ ;  /* 0x0000008006027824 */ /* 0x040fe200078e00ff */
[----:B------:R-:W-:Y:S02]  /*1d80*/  LOP3.LUT R20, R6, 0xff, RZ, 0xc0, !PT ;  /* 0x000000ff06147812 */ /* 0x000fe400078ec0ff */
[----:B------:R-:W-:Y:S01]  /*1d90*/  LOP3.LUT R0, R0, 0xf0, RZ, 0xc0, !PT ;  /* 0x000000f000007812 */ /* 0x000fe200078ec0ff */
[----:B------:R-:W-:Y:S01]  /*1da0*/  ULDC.64 UR6, c[0x0][0x228] ;  /* 0x00008a0000067ab9 */ /* 0x000fe20000000a00 */
[----:B------:R-:W-:Y:S01]  /*1db0*/  LOP3.LUT R3, R2, 0x800, RZ, 0xc0, !PT ;  /* 0x0000080002037812 */ /* 0x000fe200078ec0ff */
[----:B------:R-:W-:Y:S01]  /*1dc0*/  ULDC UR4, c[0x0][0x244] ;  /* 0x0000910000047ab9 */ /* 0x000fe20000000800 */
[----:B------:R-:W-:-:S02]  /*1dd0*/  LEA R20, R20, UR12, 0x4 ;  /* 0x0000000c14147c11 */ /* 0x000fc4000f8e20ff */
[----:B------:R-:W-:Y:S02]  /*1de0*/  IADD3 R0, R3, UR12, R0 ;  /* 0x0000000c03007c10 */ /* 0x000fe4000fffe000 */
[C---:B------:R-:W-:Y:S01]  /*1df0*/  ISETP.GE.AND P0, PT, R4.reuse, UR6, PT ;  /* 0x0000000604007c0c */ /* 0x040fe2000bf06270 */
[----:B------:R-:W-:Y:S01]  /*1e00*/  ULDC UR6, c[0x0][0x248] ;  /* 0x0000920000067ab9 */ /* 0x000fe20000000800 */
[----:B------:R-:W-:Y:S01]  /*1e10*/  IMAD R4, R4, UR4, RZ ;  /* 0x0000000404047c24 */ /* 0x000fe2000f8e02ff */
[----:B------:R-:W-:Y:S01]  /*1e20*/  ULDC.64 UR4, c[0x0][0x220] ;  /* 0x0000880000047ab9 */ /* 0x000fe20000000a00 */
[----:B------:R-:W-:Y:S01]  /*1e30*/  IMAD R14, R7, 0x8, R0 ;  /* 0x00000008070e7824 */ /* 0x000fe200078e0200 */
[C---:B------:R-:W-:Y:S01]  /*1e40*/  ISETP.LT.AND P5, PT, R5.reuse, UR7, !P0 ;  /* 0x0000000705007c0c */ /* 0x040fe2000c7a1270 */
[C---:B------:R-:W-:Y:S01]  /*1e50*/  VIADD R0, R5.reuse, 0x1 ;  /* 0x0000000105007836 */ /* 0x040fe20000000000 */
[----:B------:R-:W-:Y:S01]  /*1e60*/  LEA R2, P1, R4, UR4, 0x1 ;  /* 0x0000000404027c11 */ /* 0x000fe2000f8208ff */
[C---:B------:R-:W-:Y:S01]  /*1e70*/  IMAD R3, R5.reuse, UR6, RZ ;  /* 0x0000000605037c24 */ /* 0x040fe2000f8e02ff */
[----:B------:R-:W-:Y:S01]  /*1e80*/  STSM.16.M88.4 [R14], R24 ;  /* 0x000000180e007844 */ /* 0x000fe20000000200 */
[----:B------:R-:W-:Y:S01]  /*1e90*/  BAR.SYNC.DEFER_BLOCKING 0x0 ;  /* 0x0000000000007b1d */ /* 0x000fe20000010000 */
[----:B------:R-:W-:Y:S01]  /*1ea0*/  ISETP.LT.AND P4, PT, R0, UR7, !P0 ;  /* 0x0000000700007c0c */ /* 0x000fe2000c781270 */
[----:B------:R-:W-:-:S02]  /*1eb0*/  VIADD R0, R5, 0x2 ;  /* 0x0000000205007836 */ /* 0x000fc40000000000 */
[----:B------:R-:W-:Y:S02]  /*1ec0*/  VIADD R13, R3, UR6 ;  /* 0x00000006030d7c36 */ /* 0x000fe40008000000 */
[----:B------:R-:W-:Y:S01]  /*1ed0*/  VIADD R7, R5, 0x3 ;  /* 0x0000000305077836 */ /* 0x000fe20000000000 */
[----:B------:R-:W-:Y:S01]  /*1ee0*/  ISETP.LT.AND P3, PT, R0, UR7, !P0 ;  /* 0x0000000700007c0c */ /* 0x000fe2000c761270 */
[----:B------:R-:W-:Y:S01]  /*1ef0*/  VIADD R15, R13, UR6 ;  /* 0x000000060d0f7c36 */ /* 0x000fe20008000000 */
[----:B------:R-:W-:Y:S01]  /*1f00*/  LEA.HI.X.SX32 R0, R4, UR5, 0x1, P1 ;  /* 0x0000000504007c11 */ /* 0x000fe200088f0eff */
[----:B------:R-:W-:Y:S01]  /*1f10*/  VIADD R4, R5, 0x4 ;  /* 0x0000000405047836 */ /* 0x000fe20000000000 */
[-C--:B------:R-:W-:Y:S02]  /*1f20*/  LEA R12, P6, R13, R2.reuse, 0x1 ;  /* 0x000000020d0c7211 */ /* 0x080fe400078c08ff */
[----:B------:R-:W-:Y:S02]  /*1f30*/  LEA R6, P1, R3, R2, 0x1 ;  /* 0x0000000203067211 */ /* 0x000fe400078208ff */
[----:B------:R-:W-:-:S02]  /*1f40*/  LEA.HI.X.SX32 R13, R13, R0, 0x1, P6 ;  /* 0x000000000d0d7211 */ /* 0x000fc400030f0eff */
[----:B------:R-:W-:Y:S02]  /*1f50*/  LEA R16, P6, R15, R2, 0x1 ;  /* 0x000000020f107211 */ /* 0x000fe400078c08ff */
[----:B------:R-:W-:Y:S02]  /*1f60*/  ISETP.LT.AND P2, PT, R7, UR7, !P0 ;  /* 0x0000000707007c0c */ /* 0x000fe4000c741270 */
[-C--:B------:R-:W-:Y:S01]  /*1f70*/  LEA.HI.X.SX32 R7, R3, R0.reuse, 0x1, P1 ;  /* 0x0000000003077211 */ /* 0x080fe200008f0eff */
[----:B------:R-:W-:Y:S01]  /*1f80*/  VIADD R3, R5, 0x5 ;  /* 0x0000000505037836 */ /* 0x000fe20000000000 */
[C---:B------:R-:W-:Y:S01]  /*1f90*/  LEA.HI.X.SX32 R17, R15.reuse, R0, 0x1, P6 ;  /* 0x000000000f117211 */ /* 0x040fe200030f0eff */
[----:B------:R-:W0:Y:S01]  /*1fa0*/  LDS.128 R8, [R20] ;  /* 0x0000000014087984 */ /* 0x000e220000000c00 */
[----:B------:R-:W-:Y:S01]  /*1fb0*/  VIADD R15, R15, UR6 ;  /* 0x000000060f0f7c36 */ /* 0x000fe20008000000 */
[----:B------:R-:W-:Y:S01]  /*1fc0*/  BAR.SYNC.DEFER_BLOCKING 0x0 ;  /* 0x0000000000007b1d */ /* 0x000fe20000010000 */
[----:B------:R-:W-:-:S02]  /*1fd0*/  ISETP.LT.AND P1, PT, R4, UR7, !P0 ;  /* 0x0000000704007c0c */ /* 0x000fc4000c721270 */
[----:B------:R-:W-:-:S04]  /*1fe0*/  VIADD R19, R15, UR6 ;  /* 0x000000060f137c36 */ /* 0x000fc80008000000 */
[----:B------:R-:W-:Y:S01]  /*1ff0*/  VIADD R21, R19, UR6 ;  /* 0x0000000613157c36 */ /* 0x000fe20008000000 */
[----:B------:R-:W-:Y:S01]  /*2000*/  STSM.16.M88.4 [R14], R28 ;  /* 0x0000001c0e007844 */ /* 0x000fe20000000200 */
[----:B------:R-:W-:Y:S01]  /*2010*/  BAR.SYNC.DEFER_BLOCKING 0x0 ;  /* 0x0000000000007b1d */ /* 0x000fe20000010000 */
[----:B0-----:R-:W-:Y:S02]  /*2020*/  PRMT R4, R8, 0x7632, R4 ;  /* 0x0000763208047816 */ /* 0x001fe40000000004 */
[----:B------:R-:W-:-:S03]  /*2030*/  PRMT R22, R9, 0x7632, R22 ;  /* 0x0000763209167816 */ /* 0x000fc60000000016 */
[----:B------:R0:W-:Y:S01]  /*2040*/  @P5 STG.E.U16 desc[UR16][R6.64], R8 ;  /* 0x0000000806005986 */ /* 0x0001e2000c101510 */
[----:B------:R-:W-:Y:S01]  /*2050*/  ISETP.LT.AND P5, PT, R3, UR7, !P0 ;  /* 0x0000000703007c0c */ /* 0x000fe2000c7a1270 */
[----:B------:R-:W-:Y:S02]  /*2060*/  VIADD R3, R5, 0x6 ;  /* 0x0000000605037836 */ /* 0x000fe40000000000 */
[----:B------:R-:W-:Y:S03]  /*2070*/  @P4 STG.E.U16 desc[UR16][R12.64], R4 ;  /* 0x000000040c004986 */ /* 0x000fe6000c101510 */
[----:B------:R-:W-:Y:S01]  /*2080*/  ISETP.LT.AND P4, PT, R3, UR7, !P0 ;  /* 0x0000000703007c0c */ /* 0x000fe2000c781270 */
[----:B------:R-:W-:Y:S01]  /*2090*/  VIADD R3, R5, 0x7 ;  /* 0x0000000705037836 */ /* 0x000fe20000000000 */
[----:B------:R1:W-:Y:S01]  /*20a0*/  @P3 STG.E.U16 desc[UR16][R16.64], R9 ;  /* 0x0000000910003986 */ /* 0x0003e2000c101510 */
[----:B0-----:R-:W-:-:S03]  /*20b0*/  LEA R6, P6, R15, R2, 0x1 ;  /* 0x000000020f067211 */ /* 0x001fc600078c08ff */
[----:B------:R-:W-:Y:S01]  /*20c0*/  ISETP.LT.AND P3, PT, R3, UR7, !P0 ;  /* 0x0000000703007c0c */ /* 0x000fe2000c761270 */
[----:B------:R-:W-:Y:S01]  /*20d0*/  VIADD R3, R5, 0x8 ;  /* 0x0000000805037836 */ /* 0x000fe20000000000 */
[----:B------:R-:W-:Y:S02]  /*20e0*/  LEA.HI.X.SX32 R7, R15, R0, 0x1, P6 ;  /* 0x000000000f077211 */ /* 0x000fe400030f0eff */
[----:B------:R-:W0:Y:S01]  /*20f0*/  LDS.128 R12, [R20] ;  /* 0x00000000140c7984 */ /* 0x000e220000000c00 */
[----:B------:R-:W-:Y:S01]  /*2100*/  LEA R18, P6, R19, R2, 0x1 ;  /* 0x0000000213127211 */ /* 0x000fe200078c08ff */
[----:B-1----:R-:W-:Y:S02]  /*2110*/  VIADD R17, R21, UR6 ;  /* 0x0000000615117c36 */ /* 0x002fe40008000000 */
[----:B------:R1:W-:Y:S01]  /*2120*/  @P2 STG.E.U16 desc[UR16][R6.64], R22 ;  /* 0x0000001606002986 */ /* 0x0003e2000c101510 */
[----:B------:R-:W-:Y:S02]  /*2130*/  LEA.HI.X.SX32 R19, R19, R0, 0x1, P6 ;  /* 0x0000000013137211 */ /* 0x000fe400030f0eff */
[----:B------:R-:W-:Y:S01]  /*2140*/  ISETP.LT.AND P2, PT, R3, UR7, !P0 ;  /* 0x0000000703007c0c */ /* 0x000fe2000c741270 */
[----:B------:R-:W-:Y:S01]  /*2150*/  VIADD R3, R5, 0x9 ;  /* 0x0000000905037836 */ /* 0x000fe20000000000 */
[----:B------:R-:W-:Y:S01]  /*2160*/  LEA R8, P6, R21, R2, 0x1 ;  /* 0x0000000215087211 */ /* 0x000fe200078c08ff */
[----:B------:R2:W-:Y:S01]  /*2170*/  @P1 STG.E.U16 desc[UR16][R18.64], R10 ;  /* 0x0000000a12001986 */ /* 0x0005e2000c101510 */
[----:B------:R-:W-:-:S02]  /*2180*/  PRMT R4, R10, 0x7632, R4 ;  /* 0x000076320a047816 */ /* 0x000fc40000000004 */
[----:B------:R-:W-:Y:S01]  /*2190*/  ISETP.LT.AND P1, PT, R3, UR7, !P0 ;  /* 0x0000000703007c0c */ /* 0x000fe2000c721270 */
[----:B------:R-:W-:Y:S01]  /*21a0*/  VIADD R3, R5, 0xa ;  /* 0x0000000a05037836 */ /* 0x000fe20000000000 */
[----:B------:R-:W-:Y:S01]  /*21b0*/  LEA.HI.X.SX32 R9, R21, R0, 0x1, P6 ;  /* 0x0000000015097211 */ /* 0x000fe200030f0eff */
[C---:B-1----:R-:W-:Y:S01]  /*21c0*/  VIADD R7, R17.reuse, UR6 ;  /* 0x0000000611077c36 */ /* 0x042fe20008000000 */
[----:B------:R-:W-:Y:S02]  /*21d0*/  LEA R16, P6, R17, R2, 0x1 ;  /* 0x0000000211107211 */ /* 0x000fe400078c08ff */
[----:B------:R-:W-:Y:S01]  /*21e0*/  PRMT R20, R11, 0x7632, R20 ;  /* 0x000076320b147816 */ /* 0x000fe20000000014 */
[----:B------:R1:W-:Y:S01]  /*21f0*/  @P5 STG.E.U16 desc[UR16][R8.64], R4 ;  /* 0x0000000408005986 */ /* 0x0003e2000c101510 */
[----:B------:R-:W-:Y:S01]  /*2200*/  LEA.HI.X.SX32 R17, R17, R0, 0x1, P6 ;  /* 0x0000000011117211 */ /* 0x000fe200030f0eff */
[----:B--2---:R-:W-:Y:S01]  /*2210*/  VIADD R19, R7, UR6 ;  /* 0x0000000607137c36 */ /* 0x004fe20008000000 */
[----:B------:R-:W-:Y:S01]  /*2220*/  ISETP.LT.AND P5, PT, R3, UR7, !P0 ;  /* 0x0000000703007c0c */ /* 0x000fe2000c7a1270 */
[----:B------:R-:W-:Y:S01]  /*2230*/  VIADD R3, R5, 0xb ;  /* 0x0000000b05037836 */ /* 0x000fe20000000000 */
[----:B------:R-:W-:Y:S01]  /*2240*/  LEA R6, P6, R7, R2, 0x1 ;  /* 0x0000000207067211 */ /* 0x000fe200078c08ff */
[----:B------:R2:W-:Y:S03]  /*2250*/  @P4 STG.E.U16 desc[UR16][R16.64], R11 ;  /* 0x0000000b10004986 */ /* 0x0005e6000c101510 */
[----:B------:R-:W-:Y:S01]  /*2260*/  ISETP.LT.AND P4, PT, R3, UR7, !P0 ;  /* 0x0000000703007c0c */ /* 0x000fe2000c781270 */
[----:B------:R-:W-:Y:S01]  /*2270*/  VIADD R3, R5, 0xc ;  /* 0x0000000c05037836 */ /* 0x000fe20000000000 */
[----:B------:R-:W-:Y:S01]  /*2280*/  LEA.HI.X.SX32 R7, R7, R0, 0x1, P6 ;  /* 0x0000000007077211 */ /* 0x000fe200030f0eff */
[C---:B-1----:R-:W-:Y:S01]  /*2290*/  VIADD R9, R19.reuse, UR6 ;  /* 0x0000000613097c36 */ /* 0x042fe20008000000 */
[----:B------:R-:W-:-:S03]  /*22a0*/  LEA R18, P6, R19, R2, 0x1 ;  /* 0x0000000213127211 */ /* 0x000fc600078c08ff */
[----:B------:R1:W-:Y:S01]  /*22b0*/  @P3 STG.E.U16 desc[UR16][R6.64], R20 ;  /* 0x0000001406003986 */ /* 0x0003e2000c101510 */
[----:B------:R-:W-:Y:S01]  /*22c0*/  LEA.HI.X.SX32 R19, R19, R0, 0x1, P6 ;  /* 0x0000000013137211 */ /* 0x000fe200030f0eff */
[----:B--2---:R-:W-:Y:S01]  /*22d0*/  VIADD R11, R9, UR6 ;  /* 0x00000006090b7c36 */ /* 0x004fe20008000000 */
[----:B------:R-:W-:Y:S01]  /*22e0*/  ISETP.LT.AND P3, PT, R3, UR7, !P0 ;  /* 0x0000000703007c0c */ /* 0x000fe2000c761270 */
[----:B------:R-:W-:Y:S01]  /*22f0*/  VIADD R3, R5, 0xd ;  /* 0x0000000d05037836 */ /* 0x000fe20000000000 */
[----:B------:R-:W-:Y:S01]  /*2300*/  LEA R8, P6, R9, R2, 0x1 ;  /* 0x0000000209087211 */ /* 0x000fe200078c08ff */
[----:B------:R-:W-:Y:S01]  /*2310*/  VIADD R17, R11, UR6 ;  /* 0x000000060b117c36 */ /* 0x000fe20008000000 */
[----:B0-----:R0:W-:Y:S02]  /*2320*/  @P2 STG.E.U16 desc[UR16][R18.64], R12 ;  /* 0x0000000c12002986 */ /* 0x0011e4000c101510 */
[----:B------:R-:W-:Y:S01]  /*2330*/  ISETP.LT.AND P2, PT, R3, UR7, !P0 ;  /* 0x0000000703007c0c */ /* 0x000fe2000c741270 */
[----:B------:R-:W-:Y:S01]  /*2340*/  VIADD R3, R17, UR6 ;  /* 0x0000000611037c36 */ /* 0x000fe20008000000 */
[----:B------:R-:W-:-:S02]  /*2350*/  LEA.HI.X.SX32 R9, R9, R0, 0x1, P6 ;  /* 0x0000000009097211 */ /* 0x000fc400030f0eff */
[----:B-1----:R-:W-:Y:S01]  /*2360*/  PRMT R7, R12, 0x7632, R7 ;  /* 0x000076320c077816 */ /* 0x002fe20000000007 */
[----:B------:R-:W-:Y:S01]  /*2370*/  VIADD R21, R3, UR6 ;  /* 0x0000000603157c36 */ /* 0x000fe20008000000 */
[----:B------:R-:W-:-:S03]  /*2380*/  LEA R10, P6, R11, R2, 0x1 ;  /* 0x000000020b0a7211 */ /* 0x000fc600078c08ff */
[----:B------:R1:W-:Y:S01]  /*2390*/  @P1 STG.E.U16 desc[UR16][R8.64], R7 ;  /* 0x0000000708001986 */ /* 0x0003e2000c101510 */
[----:B------:R-:W-:Y:S01]  /*23a0*/  LEA.HI.X.SX32 R11, R11, R0, 0x1, P6 ;  /* 0x000000000b0b7211 */ /* 0x000fe200030f0eff */
[----:B0-----:R-:W-:Y:S01]  /*23b0*/  VIADD R19, R21, UR6 ;  /* 0x0000000615137c36 */ /* 0x001fe20008000000 */
[-C--:B------:R-:W-:Y:S01]  /*23c0*/  LEA R6, P1, R17, R2.reuse, 0x1 ;  /* 0x0000000211067211 */ /* 0x080fe200078208ff */
[----:B------:R-:W-:Y:S01]  /*23d0*/  VIADD R12, R5, 0xe ;  /* 0x0000000e050c7836 */ /* 0x000fe20000000000 */
[----:B------:R-:W-:Y:S01]  /*23e0*/  LEA R16, P6, R3, R2, 0x1 ;  /* 0x0000000203107211 */ /* 0x000fe200078c08ff */
[----:B------:R-:W-:Y:S01]  /*23f0*/  VIADD R23, R19, UR6 ;  /* 0x0000000613177c36 */ /* 0x000fe20008000000 */
[----:B------:R0:W-:Y:S01]  /*2400*/  @P5 STG.E.U16 desc[UR16][R10.64], R13 ;  /* 0x0000000d0a005986 */ /* 0x0001e2000c101510 */
[-C--:B-1----:R-:W-:Y:S02]  /*2410*/  LEA.HI.X.SX32 R7, R17, R0.reuse, 0x1, P1 ;  /* 0x0000000011077211 */ /* 0x082fe400008f0eff */
[----:B------:R-:W-:Y:S01]  /*2420*/  LEA.HI.X.SX32 R17, R3, R0, 0x1, P6 ;  /* 0x0000000003117211 */ /* 0x000fe200030f0eff */
[----:B------:R-:W-:Y:S01]  /*2430*/  VIADD R3, R5, 0xf ;  /* 0x0000000f05037836 */ /* 0x000fe20000000000 */
[----:B------:R-:W-:-:S02]  /*2440*/  LEA R4, P6, R21, R2, 0x1 ;  /* 0x0000000215047211 */ /* 0x000fc400078c08ff */
[----:B------:R-:W-:Y:S02]  /*2450*/  LEA R8, P1, R19, R2, 0x1 ;  /* 0x0000000213087211 */ /* 0x000fe400078208ff */
[-C--:B------:R-:W-:Y:S02]  /*2460*/  LEA.HI.X.SX32 R5, R21, R0.reuse, 0x1, P6 ;  /* 0x0000000015057211 */ /* 0x080fe400030f0eff */
[----:B------:R-:W-:Y:S02]  /*2470*/  LEA.HI.X.SX32 R9, R19, R0, 0x1, P1 ;  /* 0x0000000013097211 */ /* 0x000fe400008f0eff */
[----:B------:R-:W-:Y:S02]  /*2480*/  LEA R2, P6, R23, R2, 0x1 ;  /* 0x0000000217027211 */ /* 0x000fe400078c08ff */
[----:B------:R-:W-:Y:S02]  /*2490*/  ISETP.LT.AND P1, PT, R12, UR7, !P0 ;  /* 0x000000070c007c0c */ /* 0x000fe4000c721270 */
[----:B------:R-:W-:-:S02]  /*24a0*/  ISETP.LT.AND P0, PT, R3, UR7, !P0 ;  /* 0x0000000703007c0c */ /* 0x000fc4000c701270 */
[----:B------:R-:W-:Y:S02]  /*24b0*/  LEA.HI.X.SX32 R3, R23, R0, 0x1, P6 ;  /* 0x0000000017037211 */ /* 0x000fe400030f0eff */
[----:B------:R-:W-:Y:S02]  /*24c0*/  PRMT R0, R13, 0x7632, R0 ;  /* 0x000076320d007816 */ /* 0x000fe40000000000 */
[----:B0-----:R-:W-:-:S03]  /*24d0*/  PRMT R11, R14, 0x7632, R11 ;  /* 0x000076320e0b7816 */ /* 0x001fc6000000000b */
[----:B------:R0:W-:Y:S04]  /*24e0*/  @P4 STG.E.U16 desc[UR16][R6.64], R0 ;  /* 0x0000000006004986 */ /* 0x0001e8000c101510 */
[----:B------:R0:W-:Y:S04]  /*24f0*/  @P3 STG.E.U16 desc[UR16][R16.64], R14 ;  /* 0x0000000e10003986 */ /* 0x0001e8000c101510 */
[----:B------:R0:W-:Y:S04]  /*2500*/  @P2 STG.E.U16 desc[UR16][R4.64], R11 ;  /* 0x0000000b04002986 */ /* 0x0001e8000c101510 */
[----:B------:R0:W-:Y:S01]  /*2510*/  @P1 STG.E.U16 desc[UR16][R8.64], R15 ;  /* 0x0000000f08001986 */ /* 0x0001e2000c101510 */
[----:B------:R-:W-:Y:S05]  /*2520*/  @!P0 EXIT ;  /* 0x000000000000894d */ /* 0x000fea0003800000 */
[----:B0-----:R-:W-:-:S05]  /*2530*/  PRMT R15, R15, 0x7632, R15 ;  /* 0x000076320f0f7816 */ /* 0x001fca000000000f */
[----:B------:R-:W-:Y:S01]  /*2540*/  STG.E.U16 desc[UR16][R2.64], R15 ;  /* 0x0000000f02007986 */ /* 0x000fe2000c101510 */
[----:B------:R-:W-:Y:S05]  /*2550*/  EXIT ;  /* 0x000000000000794d */ /* 0x000fea0003800000 */
.L_x_2:
[----:B------:R-:W-:-:S00]  /*2560*/  BRA `(.L_x_2) ;  /* 0xfffffffc00fc7947 */ /* 0x000fc0000383ffff */
[----:B------:R-:W-:-:S00]  /*2570*/  NOP ;  /* 0x0000000000007918 */ /* 0x000fc00000000000 */
        /* <DEDUP_REMOVED lines=8> */
.L_x_3:


//--------------------- .nv.shared.matmul_kernel  --------------------------
	.section	.nv.shared.matmul_kernel,"aw",@nobits
	.sectionflags	@""
	.align	16
	.zero		1024


//--------------------- .nv.shared.reserved.0     --------------------------
	.section	.nv.shared.reserved.0,"aw",@nobits
	.weak		__nv_reservedSMEM_offset_0_alias
	.size		__nv_reservedSMEM_offset_0_alias, 0, 0
	.other		__nv_reservedSMEM_offset_0_alias,@"STO_CUDA_RESERVED_SHARED STV_DEFAULT"
__nv_reservedSMEM_offset_0_alias:
	.zero		0


//--------------------- .nv.constant0.matmul_kernel --------------------------
	.section	.nv.constant0.matmul_kernel,"a",@progbits
	.sectionflags	@""
	.align	4
.nv.constant0.matmul_kernel:
	.zero		608


//--------------------- SYMBOLS --------------------------

	.type		.nv.reservedSmem.offset0,@object
	.size		.nv.reservedSmem.offset0,0x4
